//
// Generated by NVIDIA NVVM Compiler
//
// Compiler Build ID: CL-36424714
// Cuda compilation tools, release 13.0, V13.0.88
// Based on NVVM 20.0.0
//

.version 9.0
.target sm_100
.address_size 64

	// .globl	_Z13opt_eps_splitiiPdS_ddddiiii

.visible .entry _Z13opt_eps_splitiiPdS_ddddiiii(
	.param .u32 _Z13opt_eps_splitiiPdS_ddddiiii_param_0,
	.param .u32 _Z13opt_eps_splitiiPdS_ddddiiii_param_1,
	.param .u64 .ptr .align 1 _Z13opt_eps_splitiiPdS_ddddiiii_param_2,
	.param .u64 .ptr .align 1 _Z13opt_eps_splitiiPdS_ddddiiii_param_3,
	.param .f64 _Z13opt_eps_splitiiPdS_ddddiiii_param_4,
	.param .f64 _Z13opt_eps_splitiiPdS_ddddiiii_param_5,
	.param .f64 _Z13opt_eps_splitiiPdS_ddddiiii_param_6,
	.param .f64 _Z13opt_eps_splitiiPdS_ddddiiii_param_7,
	.param .u32 _Z13opt_eps_splitiiPdS_ddddiiii_param_8,
	.param .u32 _Z13opt_eps_splitiiPdS_ddddiiii_param_9,
	.param .u32 _Z13opt_eps_splitiiPdS_ddddiiii_param_10,
	.param .u32 _Z13opt_eps_splitiiPdS_ddddiiii_param_11
)
{
	.reg .pred 	%p<8>;
	.reg .b32 	%r<38>;
	.reg .b64 	%rd<19>;
	.reg .b64 	%fd<223>;

	ld.param.u32 	%r9, [_Z13opt_eps_splitiiPdS_ddddiiii_param_0];
	ld.param.u32 	%r10, [_Z13opt_eps_splitiiPdS_ddddiiii_param_1];
	ld.param.u64 	%rd10, [_Z13opt_eps_splitiiPdS_ddddiiii_param_3];
	ld.param.f64 	%fd78, [_Z13opt_eps_splitiiPdS_ddddiiii_param_4];
	ld.param.f64 	%fd79, [_Z13opt_eps_splitiiPdS_ddddiiii_param_5];
	ld.param.u32 	%r14, [_Z13opt_eps_splitiiPdS_ddddiiii_param_8];
	ld.param.u32 	%r11, [_Z13opt_eps_splitiiPdS_ddddiiii_param_9];
	ld.param.u32 	%r12, [_Z13opt_eps_splitiiPdS_ddddiiii_param_10];
	ld.param.u32 	%r13, [_Z13opt_eps_splitiiPdS_ddddiiii_param_11];
	mov.u32 	%r15, %ctaid.y;
	mov.u32 	%r16, %ntid.y;
	mov.u32 	%r17, %tid.y;
	mad.lo.s32 	%r1, %r15, %r16, %r17;
	mov.u32 	%r18, %ctaid.x;
	mov.u32 	%r19, %ntid.x;
	mov.u32 	%r20, %tid.x;
	mad.lo.s32 	%r2, %r18, %r19, %r20;
	setp.ge.s32 	%p1, %r1, %r14;
	setp.ge.s32 	%p2, %r2, %r11;
	or.pred  	%p3, %p1, %p2;
	@%p3 bra 	$L__BB0_10;
	setp.eq.s32 	%p4, %r13, 0;
	@%p4 bra 	$L__BB0_3;
	mul.lo.s32 	%r21, %r1, %r9;
	shl.b32 	%r22, %r21, 1;
	shl.b32 	%r23, %r2, 1;
	add.s32 	%r36, %r22, %r23;
	bra.uni 	$L__BB0_4;
$L__BB0_3:
	mul.lo.s32 	%r24, %r1, %r9;
	shl.b32 	%r25, %r24, 1;
	add.s32 	%r26, %r25, %r9;
	shl.b32 	%r27, %r2, 1;
	add.s32 	%r28, %r27, %r26;
	add.s32 	%r36, %r28, 1;
$L__BB0_4:
	ld.param.u64 	%rd18, [_Z13opt_eps_splitiiPdS_ddddiiii_param_2];
	cvta.to.global.u64 	%rd11, %rd10;
	mad.lo.s32 	%r29, %r11, %r1, %r2;
	mul.lo.s32 	%r30, %r36, %r10;
	add.s32 	%r31, %r36, %r9;
	mul.lo.s32 	%r32, %r31, %r10;
	add.s32 	%r33, %r32, %r10;
	mul.wide.s32 	%rd12, %r30, 8;
	add.s64 	%rd1, %rd11, %rd12;
	ld.global.f64 	%fd80, [%rd1];
	mul.wide.s32 	%rd13, %r10, 8;
	add.s64 	%rd2, %rd1, %rd13;
	ld.global.f64 	%fd81, [%rd2];
	mul.wide.s32 	%rd14, %r33, 8;
	add.s64 	%rd3, %rd11, %rd14;
	ld.global.f64 	%fd82, [%rd3];
	mul.wide.s32 	%rd15, %r32, 8;
	add.s64 	%rd4, %rd11, %rd15;
	ld.global.f64 	%fd83, [%rd4];
	ld.global.f64 	%fd84, [%rd1+8];
	ld.global.f64 	%fd85, [%rd2+8];
	ld.global.f64 	%fd86, [%rd3+8];
	ld.global.f64 	%fd87, [%rd4+8];
	ld.global.f64 	%fd88, [%rd1+16];
	ld.global.f64 	%fd89, [%rd2+16];
	ld.global.f64 	%fd90, [%rd3+16];
	ld.global.f64 	%fd91, [%rd4+16];
	mul.lo.s32 	%r34, %r10, %r29;
	shl.b32 	%r35, %r34, 2;
	cvta.to.global.u64 	%rd16, %rd18;
	mul.wide.s32 	%rd17, %r35, 8;
	add.s64 	%rd5, %rd16, %rd17;
	ld.global.f64 	%fd222, [%rd5];
	add.s64 	%rd6, %rd5, %rd13;
	ld.global.f64 	%fd221, [%rd6];
	add.s64 	%rd7, %rd6, %rd13;
	ld.global.f64 	%fd220, [%rd7];
	add.s64 	%rd8, %rd7, %rd13;
	ld.global.f64 	%fd219, [%rd8];
	ld.global.f64 	%fd218, [%rd5+8];
	ld.global.f64 	%fd217, [%rd6+8];
	ld.global.f64 	%fd216, [%rd7+8];
	ld.global.f64 	%fd215, [%rd8+8];
	ld.global.f64 	%fd214, [%rd5+16];
	ld.global.f64 	%fd213, [%rd6+16];
	ld.global.f64 	%fd212, [%rd7+16];
	ld.global.f64 	%fd211, [%rd8+16];
	fma.rn.f64 	%fd13, %fd78, 0d3FD0000000000000, 0d3FF0000000000000;
	sub.f64 	%fd92, %fd222, %fd219;
	sub.f64 	%fd14, %fd80, %fd92;
	sub.f64 	%fd93, %fd221, %fd222;
	sub.f64 	%fd15, %fd81, %fd93;
	sub.f64 	%fd94, %fd220, %fd221;
	sub.f64 	%fd16, %fd82, %fd94;
	sub.f64 	%fd95, %fd219, %fd220;
	sub.f64 	%fd17, %fd83, %fd95;
	sub.f64 	%fd96, %fd218, %fd215;
	sub.f64 	%fd18, %fd84, %fd96;
	sub.f64 	%fd97, %fd217, %fd218;
	sub.f64 	%fd19, %fd85, %fd97;
	sub.f64 	%fd98, %fd216, %fd217;
	sub.f64 	%fd20, %fd86, %fd98;
	sub.f64 	%fd99, %fd215, %fd216;
	sub.f64 	%fd21, %fd87, %fd99;
	sub.f64 	%fd100, %fd214, %fd211;
	sub.f64 	%fd22, %fd88, %fd100;
	sub.f64 	%fd101, %fd213, %fd214;
	sub.f64 	%fd23, %fd89, %fd101;
	sub.f64 	%fd102, %fd212, %fd213;
	sub.f64 	%fd24, %fd90, %fd102;
	sub.f64 	%fd103, %fd211, %fd212;
	sub.f64 	%fd25, %fd91, %fd103;
	setp.lt.s32 	%p5, %r12, 1;
	@%p5 bra 	$L__BB0_9;
	rcp.rn.f64 	%fd26, %fd13;
	neg.s32 	%r37, %r12;
$L__BB0_6:
	add.f64 	%fd105, %fd219, %fd221;
	add.f64 	%fd106, %fd105, %fd15;
	sub.f64 	%fd107, %fd106, %fd14;
	mul.f64 	%fd108, %fd107, 0d3FD0000000000000;
	fma.rn.f64 	%fd109, %fd222, 0d3FE0000000000000, %fd108;
	mul.f64 	%fd39, %fd26, %fd109;
	add.f64 	%fd110, %fd222, %fd220;
	add.f64 	%fd111, %fd110, %fd16;
	sub.f64 	%fd112, %fd111, %fd15;
	mul.f64 	%fd113, %fd112, 0d3FD0000000000000;
	fma.rn.f64 	%fd114, %fd221, 0d3FE0000000000000, %fd113;
	mul.f64 	%fd40, %fd26, %fd114;
	add.f64 	%fd115, %fd105, %fd17;
	sub.f64 	%fd116, %fd115, %fd16;
	mul.f64 	%fd117, %fd116, 0d3FD0000000000000;
	fma.rn.f64 	%fd118, %fd220, 0d3FE0000000000000, %fd117;
	mul.f64 	%fd41, %fd26, %fd118;
	add.f64 	%fd119, %fd110, %fd14;
	sub.f64 	%fd120, %fd119, %fd17;
	mul.f64 	%fd121, %fd120, 0d3FD0000000000000;
	fma.rn.f64 	%fd122, %fd219, 0d3FE0000000000000, %fd121;
	mul.f64 	%fd42, %fd26, %fd122;
	add.f64 	%fd123, %fd215, %fd217;
	add.f64 	%fd124, %fd123, %fd19;
	sub.f64 	%fd125, %fd124, %fd18;
	mul.f64 	%fd126, %fd125, 0d3FD0000000000000;
	fma.rn.f64 	%fd127, %fd218, 0d3FE0000000000000, %fd126;
	mul.f64 	%fd43, %fd26, %fd127;
	add.f64 	%fd128, %fd218, %fd216;
	add.f64 	%fd129, %fd128, %fd20;
	sub.f64 	%fd130, %fd129, %fd19;
	mul.f64 	%fd131, %fd130, 0d3FD0000000000000;
	fma.rn.f64 	%fd132, %fd217, 0d3FE0000000000000, %fd131;
	mul.f64 	%fd44, %fd26, %fd132;
	add.f64 	%fd133, %fd123, %fd21;
	sub.f64 	%fd134, %fd133, %fd20;
	mul.f64 	%fd135, %fd134, 0d3FD0000000000000;
	fma.rn.f64 	%fd136, %fd216, 0d3FE0000000000000, %fd135;
	mul.f64 	%fd45, %fd26, %fd136;
	add.f64 	%fd137, %fd128, %fd18;
	sub.f64 	%fd138, %fd137, %fd21;
	mul.f64 	%fd139, %fd138, 0d3FD0000000000000;
	fma.rn.f64 	%fd140, %fd215, 0d3FE0000000000000, %fd139;
	mul.f64 	%fd46, %fd26, %fd140;
	add.f64 	%fd141, %fd211, %fd213;
	add.f64 	%fd142, %fd141, %fd23;
	sub.f64 	%fd143, %fd142, %fd22;
	mul.f64 	%fd144, %fd143, 0d3FD0000000000000;
	fma.rn.f64 	%fd145, %fd214, 0d3FE0000000000000, %fd144;
	mul.f64 	%fd47, %fd26, %fd145;
	add.f64 	%fd146, %fd214, %fd212;
	add.f64 	%fd147, %fd146, %fd24;
	sub.f64 	%fd148, %fd147, %fd23;
	mul.f64 	%fd149, %fd148, 0d3FD0000000000000;
	fma.rn.f64 	%fd150, %fd213, 0d3FE0000000000000, %fd149;
	mul.f64 	%fd48, %fd26, %fd150;
	add.f64 	%fd151, %fd141, %fd25;
	sub.f64 	%fd152, %fd151, %fd24;
	mul.f64 	%fd153, %fd152, 0d3FD0000000000000;
	fma.rn.f64 	%fd154, %fd212, 0d3FE0000000000000, %fd153;
	mul.f64 	%fd49, %fd26, %fd154;
	add.f64 	%fd155, %fd146, %fd22;
	sub.f64 	%fd156, %fd155, %fd25;
	mul.f64 	%fd157, %fd156, 0d3FD0000000000000;
	fma.rn.f64 	%fd158, %fd211, 0d3FE0000000000000, %fd157;
	mul.f64 	%fd50, %fd26, %fd158;
	mul.f64 	%fd159, %fd43, %fd43;
	fma.rn.f64 	%fd160, %fd39, %fd39, %fd159;
	fma.rn.f64 	%fd161, %fd47, %fd47, %fd160;
	mul.f64 	%fd162, %fd44, %fd44;
	fma.rn.f64 	%fd163, %fd40, %fd40, %fd162;
	fma.rn.f64 	%fd164, %fd48, %fd48, %fd163;
	add.f64 	%fd165, %fd161, %fd164;
	mul.f64 	%fd166, %fd45, %fd45;
	fma.rn.f64 	%fd167, %fd41, %fd41, %fd166;
	fma.rn.f64 	%fd168, %fd49, %fd49, %fd167;
	add.f64 	%fd169, %fd165, %fd168;
	mul.f64 	%fd170, %fd46, %fd46;
	fma.rn.f64 	%fd171, %fd42, %fd42, %fd170;
	fma.rn.f64 	%fd172, %fd50, %fd50, %fd171;
	add.f64 	%fd51, %fd169, %fd172;
	setp.leu.f64 	%p6, %fd51, %fd79;
	mov.f64 	%fd210, 0d3FF0000000000000;
	@%p6 bra 	$L__BB0_8;
	div.rn.f64 	%fd173, %fd79, %fd51;
	sqrt.rn.f64 	%fd210, %fd173;
$L__BB0_8:
	mul.f64 	%fd222, %fd210, %fd39;
	mul.f64 	%fd221, %fd210, %fd40;
	mul.f64 	%fd220, %fd210, %fd41;
	mul.f64 	%fd219, %fd210, %fd42;
	mul.f64 	%fd218, %fd210, %fd43;
	mul.f64 	%fd217, %fd210, %fd44;
	mul.f64 	%fd216, %fd210, %fd45;
	mul.f64 	%fd215, %fd210, %fd46;
	mul.f64 	%fd214, %fd210, %fd47;
	mul.f64 	%fd213, %fd210, %fd48;
	mul.f64 	%fd212, %fd210, %fd49;
	mul.f64 	%fd211, %fd210, %fd50;
	add.s32 	%r37, %r37, 1;
	setp.ne.s32 	%p7, %r37, 0;
	@%p7 bra 	$L__BB0_6;
$L__BB0_9:
	sub.f64 	%fd174, %fd222, %fd219;
	add.f64 	%fd175, %fd14, %fd174;
	sub.f64 	%fd176, %fd221, %fd222;
	add.f64 	%fd177, %fd15, %fd176;
	sub.f64 	%fd178, %fd220, %fd221;
	add.f64 	%fd179, %fd16, %fd178;
	sub.f64 	%fd180, %fd219, %fd220;
	add.f64 	%fd181, %fd17, %fd180;
	sub.f64 	%fd182, %fd218, %fd215;
	add.f64 	%fd183, %fd18, %fd182;
	sub.f64 	%fd184, %fd217, %fd218;
	add.f64 	%fd185, %fd19, %fd184;
	sub.f64 	%fd186, %fd216, %fd217;
	add.f64 	%fd187, %fd20, %fd186;
	sub.f64 	%fd188, %fd215, %fd216;
	add.f64 	%fd189, %fd21, %fd188;
	sub.f64 	%fd190, %fd214, %fd211;
	add.f64 	%fd191, %fd22, %fd190;
	sub.f64 	%fd192, %fd213, %fd214;
	add.f64 	%fd193, %fd23, %fd192;
	sub.f64 	%fd194, %fd212, %fd213;
	add.f64 	%fd195, %fd24, %fd194;
	sub.f64 	%fd196, %fd211, %fd212;
	add.f64 	%fd197, %fd25, %fd196;
	st.global.f64 	[%rd1], %fd175;
	st.global.f64 	[%rd2], %fd177;
	st.global.f64 	[%rd3], %fd179;
	st.global.f64 	[%rd4], %fd181;
	st.global.f64 	[%rd1+8], %fd183;
	st.global.f64 	[%rd2+8], %fd185;
	st.global.f64 	[%rd3+8], %fd187;
	st.global.f64 	[%rd4+8], %fd189;
	st.global.f64 	[%rd1+16], %fd191;
	st.global.f64 	[%rd2+16], %fd193;
	st.global.f64 	[%rd3+16], %fd195;
	st.global.f64 	[%rd4+16], %fd197;
	st.global.f64 	[%rd5], %fd222;
	st.global.f64 	[%rd6], %fd221;
	st.global.f64 	[%rd7], %fd220;
	st.global.f64 	[%rd8], %fd219;
	st.global.f64 	[%rd5+8], %fd218;
	st.global.f64 	[%rd6+8], %fd217;
	st.global.f64 	[%rd7+8], %fd216;
	st.global.f64 	[%rd8+8], %fd215;
	st.global.f64 	[%rd5+16], %fd214;
	st.global.f64 	[%rd6+16], %fd213;
	st.global.f64 	[%rd7+16], %fd212;
	st.global.f64 	[%rd8+16], %fd211;
$L__BB0_10:
	ret;

}
	// .globl	_Z17over_relax_eps_2diiPdS_S_dii
.visible .entry _Z17over_relax_eps_2diiPdS_S_dii(
	.param .u32 _Z17over_relax_eps_2diiPdS_S_dii_param_0,
	.param .u32 _Z17over_relax_eps_2diiPdS_S_dii_param_1,
	.param .u64 .ptr .align 1 _Z17over_relax_eps_2diiPdS_S_dii_param_2,
	.param .u64 .ptr .align 1 _Z17over_relax_eps_2diiPdS_S_dii_param_3,
	.param .u64 .ptr .align 1 _Z17over_relax_eps_2diiPdS_S_dii_param_4,
	.param .f64 _Z17over_relax_eps_2diiPdS_S_dii_param_5,
	.param .u32 _Z17over_relax_eps_2diiPdS_S_dii_param_6,
	.param .u32 _Z17over_relax_eps_2diiPdS_S_dii_param_7
)
{
	.reg .pred 	%p<4>;
	.reg .b32 	%r<25>;
	.reg .b64 	%rd<25>;
	.reg .b64 	%fd<111>;

	ld.param.u32 	%r3, [_Z17over_relax_eps_2diiPdS_S_dii_param_0];
	ld.param.u32 	%r4, [_Z17over_relax_eps_2diiPdS_S_dii_param_1];
	ld.param.u64 	%rd2, [_Z17over_relax_eps_2diiPdS_S_dii_param_3];
	ld.param.u64 	%rd3, [_Z17over_relax_eps_2diiPdS_S_dii_param_4];
	ld.param.u32 	%r6, [_Z17over_relax_eps_2diiPdS_S_dii_param_6];
	ld.param.u32 	%r5, [_Z17over_relax_eps_2diiPdS_S_dii_param_7];
	mov.u32 	%r7, %ctaid.y;
	mov.u32 	%r8, %ntid.y;
	mov.u32 	%r9, %tid.y;
	mad.lo.s32 	%r1, %r7, %r8, %r9;
	mov.u32 	%r10, %ctaid.x;
	mov.u32 	%r11, %ntid.x;
	mov.u32 	%r12, %tid.x;
	mad.lo.s32 	%r2, %r10, %r11, %r12;
	setp.ge.s32 	%p1, %r1, %r6;
	setp.ge.s32 	%p2, %r2, %r5;
	or.pred  	%p3, %p1, %p2;
	@%p3 bra 	$L__BB1_2;
	ld.param.f64 	%fd110, [_Z17over_relax_eps_2diiPdS_S_dii_param_5];
	ld.param.u64 	%rd24, [_Z17over_relax_eps_2diiPdS_S_dii_param_2];
	cvta.to.global.u64 	%rd4, %rd3;
	cvta.to.global.u64 	%rd5, %rd2;
	cvta.to.global.u64 	%rd6, %rd24;
	mul.lo.s32 	%r13, %r1, %r3;
	shl.b32 	%r14, %r13, 1;
	add.s32 	%r15, %r14, %r3;
	shl.b32 	%r16, %r2, 1;
	add.s32 	%r17, %r16, %r15;
	add.s32 	%r18, %r17, %r3;
	mad.lo.s32 	%r19, %r5, %r1, %r2;
	mad.lo.s32 	%r20, %r4, %r17, %r4;
	mad.lo.s32 	%r21, %r4, %r18, %r4;
	add.s32 	%r22, %r21, %r4;
	mul.lo.s32 	%r23, %r19, %r4;
	shl.b32 	%r24, %r23, 2;
	mul.wide.s32 	%rd7, %r24, 8;
	add.s64 	%rd8, %rd5, %rd7;
	ld.global.f64 	%fd2, [%rd8];
	add.s64 	%rd9, %rd6, %rd7;
	ld.global.f64 	%fd3, [%rd9];
	sub.f64 	%fd4, %fd2, %fd3;
	mul.f64 	%fd5, %fd110, %fd4;
	mul.wide.s32 	%rd10, %r4, 8;
	add.s64 	%rd11, %rd8, %rd10;
	ld.global.f64 	%fd6, [%rd11];
	add.s64 	%rd12, %rd9, %rd10;
	ld.global.f64 	%fd7, [%rd12];
	sub.f64 	%fd8, %fd6, %fd7;
	mul.f64 	%fd9, %fd110, %fd8;
	add.s64 	%rd13, %rd11, %rd10;
	ld.global.f64 	%fd10, [%rd13];
	add.s64 	%rd14, %rd12, %rd10;
	ld.global.f64 	%fd11, [%rd14];
	sub.f64 	%fd12, %fd10, %fd11;
	mul.f64 	%fd13, %fd110, %fd12;
	add.s64 	%rd15, %rd13, %rd10;
	ld.global.f64 	%fd14, [%rd15];
	add.s64 	%rd16, %rd14, %rd10;
	ld.global.f64 	%fd15, [%rd16];
	sub.f64 	%fd16, %fd14, %fd15;
	mul.f64 	%fd17, %fd110, %fd16;
	sub.f64 	%fd18, %fd5, %fd17;
	mul.wide.s32 	%rd17, %r20, 8;
	add.s64 	%rd18, %rd4, %rd17;
	ld.global.f64 	%fd19, [%rd18];
	add.f64 	%fd20, %fd19, %fd18;
	st.global.f64 	[%rd18], %fd20;
	sub.f64 	%fd21, %fd9, %fd5;
	add.s64 	%rd19, %rd18, %rd10;
	ld.global.f64 	%fd22, [%rd19];
	add.f64 	%fd23, %fd22, %fd21;
	st.global.f64 	[%rd19], %fd23;
	sub.f64 	%fd24, %fd13, %fd9;
	mul.wide.s32 	%rd20, %r22, 8;
	add.s64 	%rd21, %rd4, %rd20;
	ld.global.f64 	%fd25, [%rd21];
	add.f64 	%fd26, %fd25, %fd24;
	st.global.f64 	[%rd21], %fd26;
	sub.f64 	%fd27, %fd17, %fd13;
	mul.wide.s32 	%rd22, %r21, 8;
	add.s64 	%rd23, %rd4, %rd22;
	ld.global.f64 	%fd28, [%rd23];
	add.f64 	%fd29, %fd28, %fd27;
	st.global.f64 	[%rd23], %fd29;
	ld.global.f64 	%fd30, [%rd8];
	add.f64 	%fd31, %fd30, %fd5;
	st.global.f64 	[%rd9], %fd31;
	ld.global.f64 	%fd32, [%rd11];
	add.f64 	%fd33, %fd32, %fd9;
	st.global.f64 	[%rd12], %fd33;
	ld.global.f64 	%fd34, [%rd13];
	add.f64 	%fd35, %fd34, %fd13;
	st.global.f64 	[%rd14], %fd35;
	ld.global.f64 	%fd36, [%rd15];
	add.f64 	%fd37, %fd36, %fd17;
	st.global.f64 	[%rd16], %fd37;
	ld.global.f64 	%fd38, [%rd8+8];
	ld.global.f64 	%fd39, [%rd9+8];
	sub.f64 	%fd40, %fd38, %fd39;
	mul.f64 	%fd41, %fd110, %fd40;
	ld.global.f64 	%fd42, [%rd11+8];
	ld.global.f64 	%fd43, [%rd12+8];
	sub.f64 	%fd44, %fd42, %fd43;
	mul.f64 	%fd45, %fd110, %fd44;
	ld.global.f64 	%fd46, [%rd13+8];
	ld.global.f64 	%fd47, [%rd14+8];
	sub.f64 	%fd48, %fd46, %fd47;
	mul.f64 	%fd49, %fd110, %fd48;
	ld.global.f64 	%fd50, [%rd15+8];
	ld.global.f64 	%fd51, [%rd16+8];
	sub.f64 	%fd52, %fd50, %fd51;
	mul.f64 	%fd53, %fd110, %fd52;
	sub.f64 	%fd54, %fd41, %fd53;
	ld.global.f64 	%fd55, [%rd18+8];
	add.f64 	%fd56, %fd55, %fd54;
	st.global.f64 	[%rd18+8], %fd56;
	sub.f64 	%fd57, %fd45, %fd41;
	ld.global.f64 	%fd58, [%rd19+8];
	add.f64 	%fd59, %fd58, %fd57;
	st.global.f64 	[%rd19+8], %fd59;
	sub.f64 	%fd60, %fd49, %fd45;
	ld.global.f64 	%fd61, [%rd21+8];
	add.f64 	%fd62, %fd61, %fd60;
	st.global.f64 	[%rd21+8], %fd62;
	sub.f64 	%fd63, %fd53, %fd49;
	ld.global.f64 	%fd64, [%rd23+8];
	add.f64 	%fd65, %fd64, %fd63;
	st.global.f64 	[%rd23+8], %fd65;
	ld.global.f64 	%fd66, [%rd8+8];
	add.f64 	%fd67, %fd66, %fd41;
	st.global.f64 	[%rd9+8], %fd67;
	ld.global.f64 	%fd68, [%rd11+8];
	add.f64 	%fd69, %fd68, %fd45;
	st.global.f64 	[%rd12+8], %fd69;
	ld.global.f64 	%fd70, [%rd13+8];
	add.f64 	%fd71, %fd70, %fd49;
	st.global.f64 	[%rd14+8], %fd71;
	ld.global.f64 	%fd72, [%rd15+8];
	add.f64 	%fd73, %fd72, %fd53;
	st.global.f64 	[%rd16+8], %fd73;
	ld.global.f64 	%fd74, [%rd8+16];
	ld.global.f64 	%fd75, [%rd9+16];
	sub.f64 	%fd76, %fd74, %fd75;
	mul.f64 	%fd77, %fd110, %fd76;
	ld.global.f64 	%fd78, [%rd11+16];
	ld.global.f64 	%fd79, [%rd12+16];
	sub.f64 	%fd80, %fd78, %fd79;
	mul.f64 	%fd81, %fd110, %fd80;
	ld.global.f64 	%fd82, [%rd13+16];
	ld.global.f64 	%fd83, [%rd14+16];
	sub.f64 	%fd84, %fd82, %fd83;
	mul.f64 	%fd85, %fd110, %fd84;
	ld.global.f64 	%fd86, [%rd15+16];
	ld.global.f64 	%fd87, [%rd16+16];
	sub.f64 	%fd88, %fd86, %fd87;
	mul.f64 	%fd89, %fd110, %fd88;
	sub.f64 	%fd90, %fd77, %fd89;
	ld.global.f64 	%fd91, [%rd18+16];
	add.f64 	%fd92, %fd91, %fd90;
	st.global.f64 	[%rd18+16], %fd92;
	sub.f64 	%fd93, %fd81, %fd77;
	ld.global.f64 	%fd94, [%rd19+16];
	add.f64 	%fd95, %fd94, %fd93;
	st.global.f64 	[%rd19+16], %fd95;
	sub.f64 	%fd96, %fd85, %fd81;
	ld.global.f64 	%fd97, [%rd21+16];
	add.f64 	%fd98, %fd97, %fd96;
	st.global.f64 	[%rd21+16], %fd98;
	sub.f64 	%fd99, %fd89, %fd85;
	ld.global.f64 	%fd100, [%rd23+16];
	add.f64 	%fd101, %fd100, %fd99;
	st.global.f64 	[%rd23+16], %fd101;
	ld.global.f64 	%fd102, [%rd8+16];
	add.f64 	%fd103, %fd102, %fd77;
	st.global.f64 	[%rd9+16], %fd103;
	ld.global.f64 	%fd104, [%rd11+16];
	add.f64 	%fd105, %fd104, %fd81;
	st.global.f64 	[%rd12+16], %fd105;
	ld.global.f64 	%fd106, [%rd13+16];
	add.f64 	%fd107, %fd106, %fd85;
	st.global.f64 	[%rd14+16], %fd107;
	ld.global.f64 	%fd108, [%rd15+16];
	add.f64 	%fd109, %fd108, %fd89;
	st.global.f64 	[%rd16+16], %fd109;
$L__BB1_2:
	ret;

}
	// .globl	_Z14gap_arr_eps_2diiPdS_S_ddddiii
.visible .entry _Z14gap_arr_eps_2diiPdS_S_ddddiii(
	.param .u32 _Z14gap_arr_eps_2diiPdS_S_ddddiii_param_0,
	.param .u32 _Z14gap_arr_eps_2diiPdS_S_ddddiii_param_1,
	.param .u64 .ptr .align 1 _Z14gap_arr_eps_2diiPdS_S_ddddiii_param_2,
	.param .u64 .ptr .align 1 _Z14gap_arr_eps_2diiPdS_S_ddddiii_param_3,
	.param .u64 .ptr .align 1 _Z14gap_arr_eps_2diiPdS_S_ddddiii_param_4,
	.param .f64 _Z14gap_arr_eps_2diiPdS_S_ddddiii_param_5,
	.param .f64 _Z14gap_arr_eps_2diiPdS_S_ddddiii_param_6,
	.param .f64 _Z14gap_arr_eps_2diiPdS_S_ddddiii_param_7,
	.param .f64 _Z14gap_arr_eps_2diiPdS_S_ddddiii_param_8,
	.param .u32 _Z14gap_arr_eps_2diiPdS_S_ddddiii_param_9,
	.param .u32 _Z14gap_arr_eps_2diiPdS_S_ddddiii_param_10,
	.param .u32 _Z14gap_arr_eps_2diiPdS_S_ddddiii_param_11
)
{
	.reg .pred 	%p<6>;
	.reg .b32 	%r<33>;
	.reg .b64 	%rd<25>;
	.reg .b64 	%fd<91>;

	ld.param.u32 	%r7, [_Z14gap_arr_eps_2diiPdS_S_ddddiii_param_0];
	ld.param.u32 	%r8, [_Z14gap_arr_eps_2diiPdS_S_ddddiii_param_1];
	ld.param.f64 	%fd7, [_Z14gap_arr_eps_2diiPdS_S_ddddiii_param_5];
	ld.param.f64 	%fd9, [_Z14gap_arr_eps_2diiPdS_S_ddddiii_param_7];
	ld.param.f64 	%fd10, [_Z14gap_arr_eps_2diiPdS_S_ddddiii_param_8];
	ld.param.u32 	%r11, [_Z14gap_arr_eps_2diiPdS_S_ddddiii_param_9];
	ld.param.u32 	%r9, [_Z14gap_arr_eps_2diiPdS_S_ddddiii_param_10];
	ld.param.u32 	%r10, [_Z14gap_arr_eps_2diiPdS_S_ddddiii_param_11];
	mov.u32 	%r12, %ctaid.y;
	mov.u32 	%r13, %ntid.y;
	mov.u32 	%r14, %tid.y;
	mad.lo.s32 	%r1, %r12, %r13, %r14;
	mov.u32 	%r15, %ctaid.x;
	mov.u32 	%r16, %ntid.x;
	mov.u32 	%r17, %tid.x;
	mad.lo.s32 	%r2, %r15, %r16, %r17;
	setp.ge.s32 	%p1, %r1, %r11;
	setp.ge.s32 	%p2, %r2, %r9;
	or.pred  	%p3, %p1, %p2;
	@%p3 bra 	$L__BB2_8;
	setp.eq.s32 	%p4, %r10, 0;
	@%p4 bra 	$L__BB2_3;
	mul.lo.s32 	%r18, %r1, %r7;
	shl.b32 	%r19, %r18, 1;
	shl.b32 	%r20, %r2, 1;
	add.s32 	%r32, %r19, %r20;
	bra.uni 	$L__BB2_4;
$L__BB2_3:
	mul.lo.s32 	%r21, %r1, %r7;
	shl.b32 	%r22, %r21, 1;
	add.s32 	%r23, %r22, %r7;
	shl.b32 	%r24, %r2, 1;
	add.s32 	%r25, %r24, %r23;
	add.s32 	%r32, %r25, 1;
$L__BB2_4:
	ld.param.u64 	%rd24, [_Z14gap_arr_eps_2diiPdS_S_ddddiii_param_4];
	ld.param.u64 	%rd23, [_Z14gap_arr_eps_2diiPdS_S_ddddiii_param_3];
	cvta.to.global.u64 	%rd4, %rd24;
	mad.lo.s32 	%r6, %r9, %r1, %r2;
	mul.lo.s32 	%r26, %r32, %r8;
	add.s32 	%r27, %r32, %r7;
	mul.lo.s32 	%r28, %r27, %r8;
	add.s32 	%r29, %r28, %r8;
	mul.lo.s32 	%r30, %r8, %r6;
	shl.b32 	%r31, %r30, 2;
	mul.wide.s32 	%rd5, %r26, 8;
	add.s64 	%rd6, %rd4, %rd5;
	ld.global.f64 	%fd11, [%rd6];
	mul.wide.s32 	%rd7, %r8, 8;
	add.s64 	%rd8, %rd6, %rd7;
	ld.global.f64 	%fd12, [%rd8];
	mul.wide.s32 	%rd9, %r29, 8;
	add.s64 	%rd10, %rd4, %rd9;
	ld.global.f64 	%fd13, [%rd10];
	mul.wide.s32 	%rd11, %r28, 8;
	add.s64 	%rd12, %rd4, %rd11;
	ld.global.f64 	%fd14, [%rd12];
	cvta.to.global.u64 	%rd13, %rd23;
	mul.wide.s32 	%rd14, %r31, 8;
	add.s64 	%rd15, %rd13, %rd14;
	ld.global.f64 	%fd15, [%rd15];
	add.s64 	%rd16, %rd15, %rd7;
	ld.global.f64 	%fd16, [%rd16];
	add.s64 	%rd17, %rd16, %rd7;
	ld.global.f64 	%fd17, [%rd17];
	add.s64 	%rd18, %rd17, %rd7;
	ld.global.f64 	%fd18, [%rd18];
	ld.global.f64 	%fd19, [%rd6+8];
	ld.global.f64 	%fd20, [%rd8+8];
	ld.global.f64 	%fd21, [%rd10+8];
	ld.global.f64 	%fd22, [%rd12+8];
	ld.global.f64 	%fd23, [%rd15+8];
	ld.global.f64 	%fd24, [%rd16+8];
	ld.global.f64 	%fd25, [%rd17+8];
	ld.global.f64 	%fd26, [%rd18+8];
	ld.global.f64 	%fd27, [%rd6+16];
	ld.global.f64 	%fd28, [%rd8+16];
	ld.global.f64 	%fd29, [%rd10+16];
	ld.global.f64 	%fd30, [%rd12+16];
	ld.global.f64 	%fd31, [%rd15+16];
	ld.global.f64 	%fd32, [%rd16+16];
	ld.global.f64 	%fd33, [%rd17+16];
	ld.global.f64 	%fd34, [%rd18+16];
	sub.f64 	%fd35, %fd11, %fd14;
	fma.rn.f64 	%fd36, %fd18, %fd35, 0d0000000000000000;
	sub.f64 	%fd37, %fd12, %fd11;
	mul.f64 	%fd38, %fd37, %fd37;
	fma.rn.f64 	%fd39, %fd35, %fd35, %fd38;
	fma.rn.f64 	%fd40, %fd15, %fd37, %fd36;
	mul.f64 	%fd41, %fd15, %fd15;
	fma.rn.f64 	%fd42, %fd18, %fd18, %fd41;
	sub.f64 	%fd43, %fd13, %fd12;
	fma.rn.f64 	%fd44, %fd43, %fd43, %fd39;
	fma.rn.f64 	%fd45, %fd16, %fd43, %fd40;
	fma.rn.f64 	%fd46, %fd16, %fd16, %fd42;
	sub.f64 	%fd47, %fd14, %fd13;
	fma.rn.f64 	%fd48, %fd47, %fd47, %fd44;
	fma.rn.f64 	%fd49, %fd17, %fd47, %fd45;
	fma.rn.f64 	%fd50, %fd17, %fd17, %fd46;
	sub.f64 	%fd51, %fd19, %fd22;
	fma.rn.f64 	%fd52, %fd51, %fd51, %fd48;
	fma.rn.f64 	%fd53, %fd26, %fd51, %fd49;
	fma.rn.f64 	%fd54, %fd26, %fd26, %fd50;
	sub.f64 	%fd55, %fd20, %fd19;
	fma.rn.f64 	%fd56, %fd55, %fd55, %fd52;
	fma.rn.f64 	%fd57, %fd23, %fd55, %fd53;
	fma.rn.f64 	%fd58, %fd23, %fd23, %fd54;
	sub.f64 	%fd59, %fd21, %fd20;
	fma.rn.f64 	%fd60, %fd59, %fd59, %fd56;
	fma.rn.f64 	%fd61, %fd24, %fd59, %fd57;
	fma.rn.f64 	%fd62, %fd24, %fd24, %fd58;
	sub.f64 	%fd63, %fd22, %fd21;
	fma.rn.f64 	%fd64, %fd63, %fd63, %fd60;
	fma.rn.f64 	%fd65, %fd25, %fd63, %fd61;
	fma.rn.f64 	%fd66, %fd25, %fd25, %fd62;
	sub.f64 	%fd67, %fd27, %fd30;
	fma.rn.f64 	%fd68, %fd67, %fd67, %fd64;
	fma.rn.f64 	%fd69, %fd34, %fd67, %fd65;
	fma.rn.f64 	%fd70, %fd34, %fd34, %fd66;
	sub.f64 	%fd71, %fd28, %fd27;
	fma.rn.f64 	%fd72, %fd71, %fd71, %fd68;
	fma.rn.f64 	%fd73, %fd31, %fd71, %fd69;
	fma.rn.f64 	%fd74, %fd31, %fd31, %fd70;
	sub.f64 	%fd75, %fd29, %fd28;
	fma.rn.f64 	%fd76, %fd75, %fd75, %fd72;
	fma.rn.f64 	%fd77, %fd32, %fd75, %fd73;
	fma.rn.f64 	%fd78, %fd32, %fd32, %fd74;
	sub.f64 	%fd79, %fd30, %fd29;
	fma.rn.f64 	%fd1, %fd79, %fd79, %fd76;
	fma.rn.f64 	%fd80, %fd33, %fd79, %fd77;
	fma.rn.f64 	%fd81, %fd33, %fd33, %fd78;
	mul.f64 	%fd2, %fd7, 0d3FE0000000000000;
	mul.f64 	%fd82, %fd2, %fd81;
	sub.f64 	%fd3, %fd82, %fd80;
	setp.geu.f64 	%p5, %fd1, %fd10;
	@%p5 bra 	$L__BB2_6;
	mul.f64 	%fd86, %fd1, 0d3FE0000000000000;
	div.rn.f64 	%fd90, %fd86, %fd7;
	bra.uni 	$L__BB2_7;
$L__BB2_6:
	ld.param.f64 	%fd89, [_Z14gap_arr_eps_2diiPdS_S_ddddiii_param_6];
	sqrt.rn.f64 	%fd83, %fd1;
	mul.f64 	%fd84, %fd9, %fd83;
	mul.f64 	%fd85, %fd2, %fd89;
	sub.f64 	%fd90, %fd84, %fd85;
$L__BB2_7:
	ld.param.u64 	%rd22, [_Z14gap_arr_eps_2diiPdS_S_ddddiii_param_2];
	add.f64 	%fd87, %fd3, 0d0000000000000000;
	add.f64 	%fd88, %fd87, %fd90;
	cvta.to.global.u64 	%rd19, %rd22;
	mul.wide.s32 	%rd20, %r6, 8;
	add.s64 	%rd21, %rd19, %rd20;
	st.global.f64 	[%rd21], %fd88;
$L__BB2_8:
	ret;

}


// ===== COMPILED SASS (sm_100) =====

	.target	sm_100

	.elftype	@"ET_EXEC"


//--------------------- .note.nv.tkinfo           --------------------------
	.section	.note.nv.tkinfo,"",@"SHT_NOTE"
	.sectionflags	@"SHF_NOTE_NV_TKINFO"
	.tkinfo
        /*0018*/ 	.word	0x00000002
        /*0030*/ 	.string	""
        /*0030*/ 	.string	"ptxas"
        /*0030*/ 	.string	"Cuda compilation tools, release 13.0, V13.0.88"
        /*0030*/ 	.string	"Build cuda_13.0.r13.0/compiler.36424714_0"
        /*0030*/ 	.string	"-arch sm_100 -m 64 "



//--------------------- .note.nv.cuinfo           --------------------------
	.section	.note.nv.cuinfo,"",@"SHT_NOTE"
	.sectionflags	@"SHF_NOTE_NV_CUINFO"
        /*0018*/ 	.short	0x0002
        /*001a*/ 	.short	0x0064
        /*001c*/ 	.short	0x0082
	.zero		2


//--------------------- .nv.info                  --------------------------
	.section	.nv.info,"",@"SHT_CUDA_INFO"
	.align	4


	//----- nvinfo : EIATTR_REGCOUNT
	.align		4
        /*0000*/ 	.byte	0x04, 0x2f
        /*0002*/ 	.short	(.L_1 - .L_0)
	.align		4
.L_0:
        /*0004*/ 	.word	index@(_Z13opt_eps_splitiiPdS_ddddiiii)
        /*0008*/ 	.word	0x00000059


	//----- nvinfo : EIATTR_FRAME_SIZE
	.align		4
.L_1:
        /*000c*/ 	.byte	0x04, 0x11
        /*000e*/ 	.short	(.L_3 - .L_2)
	.align		4
.L_2:
        /*0010*/ 	.word	index@($__internal_4_$__cuda_sm20_dsqrt_rn_f64_mediumpath_v1)
        /*0014*/ 	.word	0x00000000


	//----- nvinfo : EIATTR_FRAME_SIZE
	.align		4
.L_3:
        /*0018*/ 	.byte	0x04, 0x11
        /*001a*/ 	.short	(.L_5 - .L_4)
	.align		4
.L_4:
        /*001c*/ 	.word	index@($__internal_3_$__cuda_sm20_div_rn_f64_full)
        /*0020*/ 	.word	0x00000000


	//----- nvinfo : EIATTR_FRAME_SIZE
	.align		4
.L_5:
        /*0024*/ 	.byte	0x04, 0x11
        /*0026*/ 	.short	(.L_7 - .L_6)
	.align		4
.L_6:
        /*0028*/ 	.word	index@($__internal_2_$__cuda_sm20_dblrcp_rn_slowpath_v3)
        /*002c*/ 	.word	0x00000000


	//----- nvinfo : EIATTR_FRAME_SIZE
	.align		4
.L_7:
        /*0030*/ 	.byte	0x04, 0x11
        /*0032*/ 	.short	(.L_9 - .L_8)
	.align		4
.L_8:
        /*0034*/ 	.word	index@(_Z13opt_eps_splitiiPdS_ddddiiii)
        /*0038*/ 	.word	0x00000000


	//----- nvinfo : EIATTR_REGCOUNT
	.align		4
.L_9:
        /*003c*/ 	.byte	0x04, 0x2f
        /*003e*/ 	.short	(.L_11 - .L_10)
	.align		4
.L_10:
        /*0040*/ 	.word	index@(_Z17over_relax_eps_2diiPdS_S_dii)
        /*0044*/ 	.word	0x0000002c


	//----- nvinfo : EIATTR_FRAME_SIZE
	.align		4
.L_11:
        /*0048*/ 	.byte	0x04, 0x11
        /*004a*/ 	.short	(.L_13 - .L_12)
	.align		4
.L_12:
        /*004c*/ 	.word	index@(_Z17over_relax_eps_2diiPdS_S_dii)
        /*0050*/ 	.word	0x00000000


	//----- nvinfo : EIATTR_REGCOUNT
	.align		4
.L_13:
        /*0054*/ 	.byte	0x04, 0x2f
        /*0056*/ 	.short	(.L_15 - .L_14)
	.align		4
.L_14:
        /*0058*/ 	.word	index@(_Z14gap_arr_eps_2diiPdS_S_ddddiii)
        /*005c*/ 	.word	0x00000028


	//----- nvinfo : EIATTR_FRAME_SIZE
	.align		4
.L_15:
        /*0060*/ 	.byte	0x04, 0x11
        /*0062*/ 	.short	(.L_17 - .L_16)
	.align		4
.L_16:
        /*0064*/ 	.word	index@($__internal_1_$__cuda_sm20_dsqrt_rn_f64_mediumpath_v1)
        /*0068*/ 	.word	0x00000000


	//----- nvinfo : EIATTR_FRAME_SIZE
	.align		4
.L_17:
        /*006c*/ 	.byte	0x04, 0x11
        /*006e*/ 	.short	(.L_19 - .L_18)
	.align		4
.L_18:
        /*0070*/ 	.word	index@($__internal_0_$__cuda_sm20_div_rn_f64_full)
        /*0074*/ 	.word	0x00000000


	//----- nvinfo : EIATTR_FRAME_SIZE
	.align		4
.L_19:
        /*0078*/ 	.byte	0x04, 0x11
        /*007a*/ 	.short	(.L_21 - .L_20)
	.align		4
.L_20:
        /*007c*/ 	.word	index@(_Z14gap_arr_eps_2diiPdS_S_ddddiii)
        /*0080*/ 	.word	0x00000000


	//----- nvinfo : EIATTR_MIN_STACK_SIZE
	.align		4
.L_21:
        /*0084*/ 	.byte	0x04, 0x12
        /*0086*/ 	.short	(.L_23 - .L_22)
	.align		4
.L_22:
        /*0088*/ 	.word	index@(_Z14gap_arr_eps_2diiPdS_S_ddddiii)
        /*008c*/ 	.word	0x00000000


	//----- nvinfo : EIATTR_MIN_STACK_SIZE
	.align		4
.L_23:
        /*0090*/ 	.byte	0x04, 0x12
        /*0092*/ 	.short	(.L_25 - .L_24)
	.align		4
.L_24:
        /*0094*/ 	.word	index@(_Z17over_relax_eps_2diiPdS_S_dii)
        /*0098*/ 	.word	0x00000000


	//----- nvinfo : EIATTR_MIN_STACK_SIZE
	.align		4
.L_25:
        /*009c*/ 	.byte	0x04, 0x12
        /*009e*/ 	.short	(.L_27 - .L_26)
	.align		4
.L_26:
        /*00a0*/ 	.word	index@(_Z13opt_eps_splitiiPdS_ddddiiii)
        /*00a4*/ 	.word	0x00000000
.L_27:


//--------------------- .nv.compat                --------------------------
	.section	.nv.compat,"",@"SHT_CUDA_COMPAT_INFO"
	.align	4
        /*0000*/ 	.byte	0x02, 0x09, 0x00, 0x00, 0x02, 0x02, 0x01, 0x00, 0x02, 0x05, 0x05, 0x00, 0x03, 0x07, 0x01, 0x01
        /*0010*/ 	.byte	0x02, 0x03, 0x00, 0x00, 0x02, 0x06, 0x01, 0x00, 0x04, 0x0b, 0x08, 0x00, 0x01, 0x00, 0x00, 0x00
        /*0020*/ 	.byte	0x00, 0x00, 0x00, 0x00


//--------------------- .nv.info._Z14gap_arr_eps_2diiPdS_S_ddddiii --------------------------
	.section	.nv.info._Z14gap_arr_eps_2diiPdS_S_ddddiii,"",@"SHT_CUDA_INFO"
	.sectionflags	@""
	.align	4


	//----- nvinfo : EIATTR_CUDA_API_VERSION
	.align		4
        /*0000*/ 	.byte	0x04, 0x37
        /*0002*/ 	.short	(.L_29 - .L_28)
.L_28:
        /*0004*/ 	.word	0x00000082


	//----- nvinfo : EIATTR_KPARAM_INFO
	.align		4
.L_29:
        /*0008*/ 	.byte	0x04, 0x17
        /*000a*/ 	.short	(.L_31 - .L_30)
.L_30:
        /*000c*/ 	.word	0x00000000
        /*0010*/ 	.short	0x000b
        /*0012*/ 	.short	0x0048
        /*0014*/ 	.byte	0x00, 0xf0, 0x11, 0x00


	//----- nvinfo : EIATTR_KPARAM_INFO
	.align		4
.L_31:
        /*0018*/ 	.byte	0x04, 0x17
        /*001a*/ 	.short	(.L_33 - .L_32)
.L_32:
        /*001c*/ 	.word	0x00000000
        /*0020*/ 	.short	0x000a
        /*0022*/ 	.short	0x0044
        /*0024*/ 	.byte	0x00, 0xf0, 0x11, 0x00


	//----- nvinfo : EIATTR_KPARAM_INFO
	.align		4
.L_33:
        /*0028*/ 	.byte	0x04, 0x17
        /*002a*/ 	.short	(.L_35 - .L_34)
.L_34:
        /*002c*/ 	.word	0x00000000
        /*0030*/ 	.short	0x0009
        /*0032*/ 	.short	0x0040
        /*0034*/ 	.byte	0x00, 0xf0, 0x11, 0x00


	//----- nvinfo : EIATTR_KPARAM_INFO
	.align		4
.L_35:
        /*0038*/ 	.byte	0x04, 0x17
        /*003a*/ 	.short	(.L_37 - .L_36)
.L_36:
        /*003c*/ 	.word	0x00000000
        /*0040*/ 	.short	0x0008
        /*0042*/ 	.short	0x0038
        /*0044*/ 	.byte	0x00, 0xf0, 0x21, 0x00


	//----- nvinfo : EIATTR_KPARAM_INFO
	.align		4
.L_37:
        /*0048*/ 	.byte	0x04, 0x17
        /*004a*/ 	.short	(.L_39 - .L_38)
.L_38:
        /*004c*/ 	.word	0x00000000
        /*0050*/ 	.short	0x0007
        /*0052*/ 	.short	0x0030
        /*0054*/ 	.byte	0x00, 0xf0, 0x21, 0x00


	//----- nvinfo : EIATTR_KPARAM_INFO
	.align		4
.L_39:
        /*0058*/ 	.byte	0x04, 0x17
        /*005a*/ 	.short	(.L_41 - .L_40)
.L_40:
        /*005c*/ 	.word	0x00000000
        /*0060*/ 	.short	0x0006
        /*0062*/ 	.short	0x0028
        /*0064*/ 	.byte	0x00, 0xf0, 0x21, 0x00


	//----- nvinfo : EIATTR_KPARAM_INFO
	.align		4
.L_41:
        /*0068*/ 	.byte	0x04, 0x17
        /*006a*/ 	.short	(.L_43 - .L_42)
.L_42:
        /*006c*/ 	.word	0x00000000
        /*0070*/ 	.short	0x0005
        /*0072*/ 	.short	0x0020
        /*0074*/ 	.byte	0x00, 0xf0, 0x21, 0x00


	//----- nvinfo : EIATTR_KPARAM_INFO
	.align		4
.L_43:
        /*0078*/ 	.byte	0x04, 0x17
        /*007a*/ 	.short	(.L_45 - .L_44)
.L_44:
        /*007c*/ 	.word	0x00000000
        /*0080*/ 	.short	0x0004
        /*0082*/ 	.short	0x0018
        /*0084*/ 	.byte	0x00, 0xf5, 0x21, 0x00


	//----- nvinfo : EIATTR_KPARAM_INFO
	.align		4
.L_45:
        /*0088*/ 	.byte	0x04, 0x17
        /*008a*/ 	.short	(.L_47 - .L_46)
.L_46:
        /*008c*/ 	.word	0x00000000
        /*0090*/ 	.short	0x0003
        /*0092*/ 	.short	0x0010
        /*0094*/ 	.byte	0x00, 0xf5, 0x21, 0x00


	//----- nvinfo : EIATTR_KPARAM_INFO
	.align		4
.L_47:
        /*0098*/ 	.byte	0x04, 0x17
        /*009a*/ 	.short	(.L_49 - .L_48)
.L_48:
        /*009c*/ 	.word	0x00000000
        /*00a0*/ 	.short	0x0002
        /*00a2*/ 	.short	0x0008
        /*00a4*/ 	.byte	0x00, 0xf5, 0x21, 0x00


	//----- nvinfo : EIATTR_KPARAM_INFO
	.align		4
.L_49:
        /*00a8*/ 	.byte	0x04, 0x17
        /*00aa*/ 	.short	(.L_51 - .L_50)
.L_50:
        /*00ac*/ 	.word	0x00000000
        /*00b0*/ 	.short	0x0001
        /*00b2*/ 	.short	0x0004
        /*00b4*/ 	.byte	0x00, 0xf0, 0x11, 0x00


	//----- nvinfo : EIATTR_KPARAM_INFO
	.align		4
.L_51:
        /*00b8*/ 	.byte	0x04, 0x17
        /*00ba*/ 	.short	(.L_53 - .L_52)
.L_52:
        /*00bc*/ 	.word	0x00000000
        /*00c0*/ 	.short	0x0000
        /*00c2*/ 	.short	0x0000
        /*00c4*/ 	.byte	0x00, 0xf0, 0x11, 0x00


	//----- nvinfo : EIATTR_SPARSE_MMA_MASK
	.align		4
.L_53:
        /*00c8*/ 	.byte	0x03, 0x50
        /*00ca*/ 	.short	0x0000


	//----- nvinfo : EIATTR_MAXREG_COUNT
	.align		4
        /*00cc*/ 	.byte	0x03, 0x1b
        /*00ce*/ 	.short	0x00ff


	//----- nvinfo : EIATTR_MERCURY_ISA_VERSION
	.align		4
        /*00d0*/ 	.byte	0x03, 0x5f
        /*00d2*/ 	.short	0x0101


	//----- nvinfo : EIATTR_VRC_CTA_INIT_COUNT
	.align		4
        /*00d4*/ 	.byte	0x02, 0x4a
	.zero		1
	.zero		1


	//----- nvinfo : EIATTR_EXIT_INSTR_OFFSETS
	.align		4
        /*00d8*/ 	.byte	0x04, 0x1c
        /*00da*/ 	.short	(.L_55 - .L_54)


	//   ....[0]....
.L_54:
        /*00dc*/ 	.word	0x000000c0


	//   ....[1]....
        /*00e0*/ 	.word	0x00000ae0


	//----- nvinfo : EIATTR_CRS_STACK_SIZE
	.align		4
.L_55:
        /*00e4*/ 	.byte	0x04, 0x1e
        /*00e6*/ 	.short	(.L_57 - .L_56)
.L_56:
        /*00e8*/ 	.word	0x00000000


	//----- nvinfo : EIATTR_CBANK_PARAM_SIZE
	.align		4
.L_57:
        /*00ec*/ 	.byte	0x03, 0x19
        /*00ee*/ 	.short	0x004c


	//----- nvinfo : EIATTR_PARAM_CBANK
	.align		4
        /*00f0*/ 	.byte	0x04, 0x0a
        /*00f2*/ 	.short	(.L_59 - .L_58)
	.align		4
.L_58:
        /*00f4*/ 	.word	index@(.nv.constant0._Z14gap_arr_eps_2diiPdS_S_ddddiii)
        /*00f8*/ 	.short	0x0380
        /*00fa*/ 	.short	0x004c


	//----- nvinfo : EIATTR_SW_WAR
	.align		4
.L_59:
        /*00fc*/ 	.byte	0x04, 0x36
        /*00fe*/ 	.short	(.L_61 - .L_60)
.L_60:
        /*0100*/ 	.word	0x00000008
.L_61:


//--------------------- .nv.info._Z17over_relax_eps_2diiPdS_S_dii --------------------------
	.section	.nv.info._Z17over_relax_eps_2diiPdS_S_dii,"",@"SHT_CUDA_INFO"
	.sectionflags	@""
	.align	4


	//----- nvinfo : EIATTR_CUDA_API_VERSION
	.align		4
        /*0000*/ 	.byte	0x04, 0x37
        /*0002*/ 	.short	(.L_63 - .L_62)
.L_62:
        /*0004*/ 	.word	0x00000082


	//----- nvinfo : EIATTR_KPARAM_INFO
	.align		4
.L_63:
        /*0008*/ 	.byte	0x04, 0x17
        /*000a*/ 	.short	(.L_65 - .L_64)
.L_64:
        /*000c*/ 	.word	0x00000000
        /*0010*/ 	.short	0x0007
        /*0012*/ 	.short	0x002c
        /*0014*/ 	.byte	0x00, 0xf0, 0x11, 0x00


	//----- nvinfo : EIATTR_KPARAM_INFO
	.align		4
.L_65:
        /*0018*/ 	.byte	0x04, 0x17
        /*001a*/ 	.short	(.L_67 - .L_66)
.L_66:
        /*001c*/ 	.word	0x00000000
        /*0020*/ 	.short	0x0006
        /*0022*/ 	.short	0x0028
        /*0024*/ 	.byte	0x00, 0xf0, 0x11, 0x00


	//----- nvinfo : EIATTR_KPARAM_INFO
	.align		4
.L_67:
        /*0028*/ 	.byte	0x04, 0x17
        /*002a*/ 	.short	(.L_69 - .L_68)
.L_68:
        /*002c*/ 	.word	0x00000000
        /*0030*/ 	.short	0x0005
        /*0032*/ 	.short	0x0020
        /*0034*/ 	.byte	0x00, 0xf0, 0x21, 0x00


	//----- nvinfo : EIATTR_KPARAM_INFO
	.align		4
.L_69:
        /*0038*/ 	.byte	0x04, 0x17
        /*003a*/ 	.short	(.L_71 - .L_70)
.L_70:
        /*003c*/ 	.word	0x00000000
        /*0040*/ 	.short	0x0004
        /*0042*/ 	.short	0x0018
        /*0044*/ 	.byte	0x00, 0xf5, 0x21, 0x00


	//----- nvinfo : EIATTR_KPARAM_INFO
	.align		4
.L_71:
        /*0048*/ 	.byte	0x04, 0x17
        /*004a*/ 	.short	(.L_73 - .L_72)
.L_72:
        /*004c*/ 	.word	0x00000000
        /*0050*/ 	.short	0x0003
        /*0052*/ 	.short	0x0010
        /*0054*/ 	.byte	0x00, 0xf5, 0x21, 0x00


	//----- nvinfo : EIATTR_KPARAM_INFO
	.align		4
.L_73:
        /*0058*/ 	.byte	0x04, 0x17
        /*005a*/ 	.short	(.L_75 - .L_74)
.L_74:
        /*005c*/ 	.word	0x00000000
        /*0060*/ 	.short	0x0002
        /*0062*/ 	.short	0x0008
        /*0064*/ 	.byte	0x00, 0xf5, 0x21, 0x00


	//----- nvinfo : EIATTR_KPARAM_INFO
	.align		4
.L_75:
        /*0068*/ 	.byte	0x04, 0x17
        /*006a*/ 	.short	(.L_77 - .L_76)
.L_76:
        /*006c*/ 	.word	0x00000000
        /*0070*/ 	.short	0x0001
        /*0072*/ 	.short	0x0004
        /*0074*/ 	.byte	0x00, 0xf0, 0x11, 0x00


	//----- nvinfo : EIATTR_KPARAM_INFO
	.align		4
.L_77:
        /*0078*/ 	.byte	0x04, 0x17
        /*007a*/ 	.short	(.L_79 - .L_78)
.L_78:
        /*007c*/ 	.word	0x00000000
        /*0080*/ 	.short	0x0000
        /*0082*/ 	.short	0x0000
        /*0084*/ 	.byte	0x00, 0xf0, 0x11, 0x00


	//----- nvinfo : EIATTR_SPARSE_MMA_MASK
	.align		4
.L_79:
        /*0088*/ 	.byte	0x03, 0x50
        /*008a*/ 	.short	0x0000


	//----- nvinfo : EIATTR_MAXREG_COUNT
	.align		4
        /*008c*/ 	.byte	0x03, 0x1b
        /*008e*/ 	.short	0x00ff


	//----- nvinfo : EIATTR_MERCURY_ISA_VERSION
	.align		4
        /*0090*/ 	.byte	0x03, 0x5f
        /*0092*/ 	.short	0x0101


	//----- nvinfo : EIATTR_VRC_CTA_INIT_COUNT
	.align		4
        /*0094*/ 	.byte	0x02, 0x4a
	.zero		1
	.zero		1


	//----- nvinfo : EIATTR_EXIT_INSTR_OFFSETS
	.align		4
        /*0098*/ 	.byte	0x04, 0x1c
        /*009a*/ 	.short	(.L_81 - .L_80)


	//   ....[0]....
.L_80:
        /*009c*/ 	.word	0x000000c0


	//   ....[1]....
        /*00a0*/ 	.word	0x00000aa0


	//----- nvinfo : EIATTR_CBANK_PARAM_SIZE
	.align		4
.L_81:
        /*00a4*/ 	.byte	0x03, 0x19
        /*00a6*/ 	.short	0x0030


	//----- nvinfo : EIATTR_PARAM_CBANK
	.align		4
        /*00a8*/ 	.byte	0x04, 0x0a
        /*00aa*/ 	.short	(.L_83 - .L_82)
	.align		4
.L_82:
        /*00ac*/ 	.word	index@(.nv.constant0._Z17over_relax_eps_2diiPdS_S_dii)
        /*00b0*/ 	.short	0x0380
        /*00b2*/ 	.short	0x0030


	//----- nvinfo : EIATTR_SW_WAR
	.align		4
.L_83:
        /*00b4*/ 	.byte	0x04, 0x36
        /*00b6*/ 	.short	(.L_85 - .L_84)
.L_84:
        /*00b8*/ 	.word	0x00000008
.L_85:


//--------------------- .nv.info._Z13opt_eps_splitiiPdS_ddddiiii --------------------------
	.section	.nv.info._Z13opt_eps_splitiiPdS_ddddiiii,"",@"SHT_CUDA_INFO"
	.sectionflags	@""
	.align	4


	//----- nvinfo : EIATTR_CUDA_API_VERSION
	.align		4
        /*0000*/ 	.byte	0x04, 0x37
        /*0002*/ 	.short	(.L_87 - .L_86)
.L_86:
        /*0004*/ 	.word	0x00000082


	//----- nvinfo : EIATTR_KPARAM_INFO
	.align		4
.L_87:
        /*0008*/ 	.byte	0x04, 0x17
        /*000a*/ 	.short	(.L_89 - .L_88)
.L_88:
        /*000c*/ 	.word	0x00000000
        /*0010*/ 	.short	0x000b
        /*0012*/ 	.short	0x0044
        /*0014*/ 	.byte	0x00, 0xf0, 0x11, 0x00


	//----- nvinfo : EIATTR_KPARAM_INFO
	.align		4
.L_89:
        /*0018*/ 	.byte	0x04, 0x17
        /*001a*/ 	.short	(.L_91 - .L_90)
.L_90:
        /*001c*/ 	.word	0x00000000
        /*0020*/ 	.short	0x000a
        /*0022*/ 	.short	0x0040
        /*0024*/ 	.byte	0x00, 0xf0, 0x11, 0x00


	//----- nvinfo : EIATTR_KPARAM_INFO
	.align		4
.L_91:
        /*0028*/ 	.byte	0x04, 0x17
        /*002a*/ 	.short	(.L_93 - .L_92)
.L_92:
        /*002c*/ 	.word	0x00000000
        /*0030*/ 	.short	0x0009
        /*0032*/ 	.short	0x003c
        /*0034*/ 	.byte	0x00, 0xf0, 0x11, 0x00


	//----- nvinfo : EIATTR_KPARAM_INFO
	.align		4
.L_93:
        /*0038*/ 	.byte	0x04, 0x17
        /*003a*/ 	.short	(.L_95 - .L_94)
.L_94:
        /*003c*/ 	.word	0x00000000
        /*0040*/ 	.short	0x0008
        /*0042*/ 	.short	0x0038
        /*0044*/ 	.byte	0x00, 0xf0, 0x11, 0x00


	//----- nvinfo : EIATTR_KPARAM_INFO
	.align		4
.L_95:
        /*0048*/ 	.byte	0x04, 0x17
        /*004a*/ 	.short	(.L_97 - .L_96)
.L_96:
        /*004c*/ 	.word	0x00000000
        /*0050*/ 	.short	0x0007
        /*0052*/ 	.short	0x0030
        /*0054*/ 	.byte	0x00, 0xf0, 0x21, 0x00


	//----- nvinfo : EIATTR_KPARAM_INFO
	.align		4
.L_97:
        /*0058*/ 	.byte	0x04, 0x17
        /*005a*/ 	.short	(.L_99 - .L_98)
.L_98:
        /*005c*/ 	.word	0x00000000
        /*0060*/ 	.short	0x0006
        /*0062*/ 	.short	0x0028
        /*0064*/ 	.byte	0x00, 0xf0, 0x21, 0x00


	//----- nvinfo : EIATTR_KPARAM_INFO
	.align		4
.L_99:
        /*0068*/ 	.byte	0x04, 0x17
        /*006a*/ 	.short	(.L_101 - .L_100)
.L_100:
        /*006c*/ 	.word	0x00000000
        /*0070*/ 	.short	0x0005
        /*0072*/ 	.short	0x0020
        /*0074*/ 	.byte	0x00, 0xf0, 0x21, 0x00


	//----- nvinfo : EIATTR_KPARAM_INFO
	.align		4
.L_101:
        /*0078*/ 	.byte	0x04, 0x17
        /*007a*/ 	.short	(.L_103 - .L_102)
.L_102:
        /*007c*/ 	.word	0x00000000
        /*0080*/ 	.short	0x0004
        /*0082*/ 	.short	0x0018
        /*0084*/ 	.byte	0x00, 0xf0, 0x21, 0x00


	//----- nvinfo : EIATTR_KPARAM_INFO
	.align		4
.L_103:
        /*0088*/ 	.byte	0x04, 0x17
        /*008a*/ 	.short	(.L_105 - .L_104)
.L_104:
        /*008c*/ 	.word	0x00000000
        /*0090*/ 	.short	0x0003
        /*0092*/ 	.short	0x0010
        /*0094*/ 	.byte	0x00, 0xf5, 0x21, 0x00


	//----- nvinfo : EIATTR_KPARAM_INFO
	.align		4
.L_105:
        /*0098*/ 	.byte	0x04, 0x17
        /*009a*/ 	.short	(.L_107 - .L_106)
.L_106:
        /*009c*/ 	.word	0x00000000
        /*00a0*/ 	.short	0x0002
        /*00a2*/ 	.short	0x0008
        /*00a4*/ 	.byte	0x00, 0xf5, 0x21, 0x00


	//----- nvinfo : EIATTR_KPARAM_INFO
	.align		4
.L_107:
        /*00a8*/ 	.byte	0x04, 0x17
        /*00aa*/ 	.short	(.L_109 - .L_108)
.L_108:
        /*00ac*/ 	.word	0x00000000
        /*00b0*/ 	.short	0x0001
        /*00b2*/ 	.short	0x0004
        /*00b4*/ 	.byte	0x00, 0xf0, 0x11, 0x00


	//----- nvinfo : EIATTR_KPARAM_INFO
	.align		4
.L_109:
        /*00b8*/ 	.byte	0x04, 0x17
        /*00ba*/ 	.short	(.L_111 - .L_110)
.L_110:
        /*00bc*/ 	.word	0x00000000
        /*00c0*/ 	.short	0x0000
        /*00c2*/ 	.short	0x0000
        /*00c4*/ 	.byte	0x00, 0xf0, 0x11, 0x00


	//----- nvinfo : EIATTR_SPARSE_MMA_MASK
	.align		4
.L_111:
        /*00c8*/ 	.byte	0x03, 0x50
        /*00ca*/ 	.short	0x0000


	//----- nvinfo : EIATTR_MAXREG_COUNT
	.align		4
        /*00cc*/ 	.byte	0x03, 0x1b
        /*00ce*/ 	.short	0x00ff


	//----- nvinfo : EIATTR_MERCURY_ISA_VERSION
	.align		4
        /*00d0*/ 	.byte	0x03, 0x5f
        /*00d2*/ 	.short	0x0101


	//----- nvinfo : EIATTR_VRC_CTA_INIT_COUNT
	.align		4
        /*00d4*/ 	.byte	0x02, 0x4a
	.zero		1
	.zero		1


	//----- nvinfo : EIATTR_EXIT_INSTR_OFFSETS
	.align		4
        /*00d8*/ 	.byte	0x04, 0x1c
        /*00da*/ 	.short	(.L_113 - .L_112)


	//   ....[0]....
.L_112:
        /*00dc*/ 	.word	0x000000c0


	//   ....[1]....
        /*00e0*/ 	.word	0x00001320


	//----- nvinfo : EIATTR_CRS_STACK_SIZE
	.align		4
.L_113:
        /*00e4*/ 	.byte	0x04, 0x1e
        /*00e6*/ 	.short	(.L_115 - .L_114)
.L_114:
        /*00e8*/ 	.word	0x00000000


	//----- nvinfo : EIATTR_CBANK_PARAM_SIZE
	.align		4
.L_115:
        /*00ec*/ 	.byte	0x03, 0x19
        /*00ee*/ 	.short	0x0048


	//----- nvinfo : EIATTR_PARAM_CBANK
	.align		4
        /*00f0*/ 	.byte	0x04, 0x0a
        /*00f2*/ 	.short	(.L_117 - .L_116)
	.align		4
.L_116:
        /*00f4*/ 	.word	index@(.nv.constant0._Z13opt_eps_splitiiPdS_ddddiiii)
        /*00f8*/ 	.short	0x0380
        /*00fa*/ 	.short	0x0048


	//----- nvinfo : EIATTR_SW_WAR
	.align		4
.L_117:
        /*00fc*/ 	.byte	0x04, 0x36
        /*00fe*/ 	.short	(.L_119 - .L_118)
.L_118:
        /*0100*/ 	.word	0x00000008
.L_119:


//--------------------- .nv.callgraph             --------------------------
	.section	.nv.callgraph,"",@"SHT_CUDA_CALLGRAPH"
	.align	4
	.sectionentsize	8
	.align		4
        /*0000*/ 	.word	0x00000000
	.align		4
        /*0004*/ 	.word	0xffffffff
	.align		4
        /*0008*/ 	.word	0x00000000
	.align		4
        /*000c*/ 	.word	0xfffffffe
	.align		4
        /*0010*/ 	.word	0x00000000
	.align		4
        /*0014*/ 	.word	0xfffffffd
	.align		4
        /*0018*/ 	.word	0x00000000
	.align		4
        /*001c*/ 	.word	0xfffffffc


//--------------------- .text._Z14gap_arr_eps_2diiPdS_S_ddddiii --------------------------
	.section	.text._Z14gap_arr_eps_2diiPdS_S_ddddiii,"ax",@progbits
	.align	128
        .global         _Z14gap_arr_eps_2diiPdS_S_ddddiii
        .type           _Z14gap_arr_eps_2diiPdS_S_ddddiii,@function
        .size           _Z14gap_arr_eps_2diiPdS_S_ddddiii,(.L_x_41 - _Z14gap_arr_eps_2diiPdS_S_ddddiii)
        .other          _Z14gap_arr_eps_2diiPdS_S_ddddiii,@"STO_CUDA_ENTRY STV_DEFAULT"
_Z14gap_arr_eps_2diiPdS_S_ddddiii:
.text._Z14gap_arr_eps_2diiPdS_S_ddddiii:
[----:B------:R-:W-:Y:S01]  /*0000*/  LDC R1, c[0x0][0x37c] ;  /* 0x0000df00ff017b82 */ /* 0x000fe20000000800 */
[----:B------:R-:W0:Y:S07]  /*0010*/  S2R R2, SR_TID.X ;  /* 0x0000000000027919 */ /* 0x000e2e0000002100 */
[----:B------:R-:W1:Y:S01]  /*0020*/  LDC R0, c[0x0][0x364] ;  /* 0x0000d900ff007b82 */ /* 0x000e620000000800 */
[----:B------:R-:W2:Y:S01]  /*0030*/  LDCU.64 UR6, c[0x0][0x3c0] ;  /* 0x00007800ff0677ac */ /* 0x000ea20008000a00 */
[----:B------:R-:W1:Y:S06]  /*0040*/  S2R R5, SR_TID.Y ;  /* 0x0000000000057919 */ /* 0x000e6c0000002200 */
[----:B------:R-:W0:Y:S08]  /*0050*/  S2UR UR5, SR_CTAID.X ;  /* 0x00000000000579c3 */ /* 0x000e300000002500 */
[----:B------:R-:W0:Y:S08]  /*0060*/  LDC R3, c[0x0][0x360] ;  /* 0x0000d800ff037b82 */ /* 0x000e300000000800 */
[----:B------:R-:W1:Y:S01]  /*0070*/  S2UR UR4, SR_CTAID.Y ;  /* 0x00000000000479c3 */ /* 0x000e620000002600 */
[----:B0-----:R-:W-:-:S05]  /*0080*/  IMAD R3, R3, UR5, R2 ;  /* 0x0000000503037c24 */ /* 0x001fca000f8e0202 */
[----:B--2---:R-:W-:Y:S01]  /*0090*/  ISETP.GE.AND P0, PT, R3, UR7, PT ;  /* 0x0000000703007c0c */ /* 0x004fe2000bf06270 */
[----:B-1----:R-:W-:-:S05]  /*00a0*/  IMAD R0, R0, UR4, R5 ;  /* 0x0000000400007c24 */ /* 0x002fca000f8e0205 */
[----:B------:R-:W-:-:S13]  /*00b0*/  ISETP.GE.OR P0, PT, R0, UR6, P0 ;  /* 0x0000000600007c0c */ /* 0x000fda0008706670 */
[----:B------:R-:W-:Y:S05]  /*00c0*/  @P0 EXIT ;  /* 0x000000000000094d */ /* 0x000fea0003800000 */
[----:B------:R-:W0:Y:S01]  /*00d0*/  LDCU UR4, c[0x0][0x3c8] ;  /* 0x00007900ff0477ac */ /* 0x000e220008000800 */
[----:B------:R-:W1:Y:S08]  /*00e0*/  LDC R9, c[0x0][0x380] ;  /* 0x0000e000ff097b82 */ /* 0x000e700000000800 */
[----:B------:R-:W2:Y:S08]  /*00f0*/  LDC R23, c[0x0][0x384] ;  /* 0x0000e100ff177b82 */ /* 0x000eb00000000800 */
[----:B------:R-:W3:Y:S01]  /*0100*/  LDC.64 R24, c[0x0][0x398] ;  /* 0x0000e600ff187b82 */ /* 0x000ee20000000a00 */
[----:B0-----:R-:W-:Y:S01]  /*0110*/  ISETP.NE.AND P0, PT, RZ, UR4, PT ;  /* 0x00000004ff007c0c */ /* 0x001fe2000bf05270 */
[----:B------:R-:W0:Y:S06]  /*0120*/  LDCU.64 UR4, c[0x0][0x358] ;  /* 0x00006b00ff0477ac */ /* 0x000e2c0008000a00 */
[----:B------:R-:W4:Y:S06]  /*0130*/  LDC.64 R4, c[0x0][0x390] ;  /* 0x0000e400ff047b82 */ /* 0x000f2c0000000a00 */
[----:B-1----:R-:W-:-:S02]  /*0140*/  @P0 IMAD R2, R0, R9, RZ ;  /* 0x0000000900020224 */ /* 0x002fc400078e02ff */
[----:B------:R-:W-:Y:S02]  /*0150*/  @!P0 IMAD R8, R0, R9, RZ ;  /* 0x0000000900088224 */ /* 0x000fe400078e02ff */
[C---:B------:R-:W-:Y:S02]  /*0160*/  @P0 IMAD.IADD R6, R3.reuse, 0x1, R2 ;  /* 0x0000000103060824 */ /* 0x040fe400078e0202 */
[----:B------:R-:W-:Y:S02]  /*0170*/  @!P0 IMAD R2, R8, 0x2, R9 ;  /* 0x0000000208028824 */ /* 0x000fe400078e0209 */
[----:B------:R-:W-:Y:S02]  /*0180*/  @P0 IMAD.SHL.U32 R6, R6, 0x2, RZ ;  /* 0x0000000206060824 */ /* 0x000fe400078e00ff */
[----:B------:R-:W-:Y:S01]  /*0190*/  IMAD R0, R0, UR7, R3 ;  /* 0x0000000700007c24 */ /* 0x000fe2000f8e0203 */
[----:B------:R-:W-:Y:S01]  /*01a0*/  @!P0 LEA R2, R3, R2, 0x1 ;  /* 0x0000000203028211 */ /* 0x000fe200078e08ff */
[----:B------:R-:W1:Y:S04]  /*01b0*/  LDCU.64 UR6, c[0x0][0x3b8] ;  /* 0x00007700ff0677ac */ /* 0x000e680008000a00 */
[----:B------:R-:W-:-:S02]  /*01c0*/  @!P0 VIADD R6, R2, 0x1 ;  /* 0x0000000102068836 */ /* 0x000fc40000000000 */
[-C--:B--2---:R-:W-:Y:S02]  /*01d0*/  IMAD R2, R0, R23.reuse, RZ ;  /* 0x0000001700027224 */ /* 0x084fe400078e02ff */
[----:B------:R-:W-:Y:S02]  /*01e0*/  IMAD R3, R6, R23, RZ ;  /* 0x0000001706037224 */ /* 0x000fe400078e02ff */
[----:B------:R-:W-:Y:S02]  /*01f0*/  IMAD.SHL.U32 R7, R2, 0x4, RZ ;  /* 0x0000000402077824 */ /* 0x000fe400078e00ff */
[----:B---3--:R-:W-:-:S04]  /*0200*/  IMAD.WIDE R2, R3, 0x8, R24 ;  /* 0x0000000803027825 */ /* 0x008fc800078e0218 */
[----:B----4-:R-:W-:Y:S01]  /*0210*/  IMAD.WIDE R4, R7, 0x8, R4 ;  /* 0x0000000807047825 */ /* 0x010fe200078e0204 */
[----:B0-----:R-:W2:Y:S03]  /*0220*/  LDG.E.64 R34, desc[UR4][R2.64] ;  /* 0x0000000402227981 */ /* 0x001ea6000c1e1b00 */
[----:B------:R-:W-:Y:S02]  /*0230*/  IMAD.IADD R10, R6, 0x1, R9 ;  /* 0x00000001060a7824 */ /* 0x000fe400078e0209 */
[----:B------:R-:W-:-:S04]  /*0240*/  IMAD.WIDE R6, R23, 0x8, R2 ;  /* 0x0000000817067825 */ /* 0x000fc800078e0202 */
[-C--:B------:R-:W-:Y:S02]  /*0250*/  IMAD R22, R10, R23.reuse, RZ ;  /* 0x000000170a167224 */ /* 0x080fe400078e02ff */
[C---:B------:R-:W-:Y:S01]  /*0260*/  IMAD.WIDE R8, R23.reuse, 0x8, R4 ;  /* 0x0000000817087825 */ /* 0x040fe200078e0204 */
[----:B------:R-:W2:Y:S03]  /*0270*/  LDG.E.64 R10, desc[UR4][R6.64] ;  /* 0x00000004060a7981 */ /* 0x000ea6000c1e1b00 */
[C---:B------:R-:W-:Y:S01]  /*0280*/  IMAD.WIDE R12, R22.reuse, 0x8, R24 ;  /* 0x00000008160c7825 */ /* 0x040fe200078e0218 */
[----:B------:R-:W-:Y:S01]  /*0290*/  IADD3 R27, PT, PT, R22, R23, RZ ;  /* 0x00000017161b7210 */ /* 0x000fe20007ffe0ff */
[----:B------:R-:W3:Y:S02]  /*02a0*/  LDG.E.64 R28, desc[UR4][R8.64] ;  /* 0x00000004081c7981 */ /* 0x000ee4000c1e1b00 */
[----:B------:R-:W-:-:S02]  /*02b0*/  IMAD.WIDE R14, R23, 0x8, R8 ;  /* 0x00000008170e7825 */ /* 0x000fc400078e0208 */
[----:B------:R-:W4:Y:S02]  /*02c0*/  LDG.E.64 R16, desc[UR4][R12.64] ;  /* 0x000000040c107981 */ /* 0x000f24000c1e1b00 */
[----:B------:R-:W-:Y:S02]  /*02d0*/  IMAD.WIDE R18, R23, 0x8, R14 ;  /* 0x0000000817127825 */ /* 0x000fe400078e020e */
[----:B------:R-:W5:Y:S04]  /*02e0*/  LDG.E.64 R30, desc[UR4][R14.64] ;  /* 0x000000040e1e7981 */ /* 0x000f68000c1e1b00 */
[----:B------:R-:W3:Y:S01]  /*02f0*/  LDG.E.64 R20, desc[UR4][R18.64] ;  /* 0x0000000412147981 */ /* 0x000ee2000c1e1b00 */
[----:B------:R-:W-:-:S03]  /*0300*/  IMAD.WIDE R24, R27, 0x8, R24 ;  /* 0x000000081b187825 */ /* 0x000fc600078e0218 */
[----:B------:R-:W5:Y:S04]  /*0310*/  LDG.E.64 R22, desc[UR4][R4.64] ;  /* 0x0000000404167981 */ /* 0x000f68000c1e1b00 */
[----:B------:R-:W5:Y:S01]  /*0320*/  LDG.E.64 R26, desc[UR4][R24.64] ;  /* 0x00000004181a7981 */ /* 0x000f62000c1e1b00 */
[----:B--2---:R-:W-:-:S08]  /*0330*/  DADD R32, -R34, R10 ;  /* 0x0000000022207229 */ /* 0x004fd0000000010a */
[----:B------:R-:W-:Y:S02]  /*0340*/  DMUL R36, R32, R32 ;  /* 0x0000002020247228 */ /* 0x000fe40000000000 */
[----:B----4-:R-:W-:-:S08]  /*0350*/  DADD R34, R34, -R16 ;  /* 0x0000000022227229 */ /* 0x010fd00000000810 */
[-C--:B------:R-:W-:Y:S02]  /*0360*/  DFMA R36, R34, R34.reuse, R36 ;  /* 0x000000222224722b */ /* 0x080fe40000000024 */
[----:B---3--:R-:W-:Y:S02]  /*0370*/  DFMA R34, R20, R34, RZ ;  /* 0x000000221422722b */ /* 0x008fe400000000ff */
[----:B-----5:R-:W-:-:S06]  /*0380*/  DADD R10, -R10, R26 ;  /* 0x000000000a0a7229 */ /* 0x020fcc000000011a */
[C---:B------:R-:W-:Y:S02]  /*0390*/  DFMA R34, R22.reuse, R32, R34 ;  /* 0x000000201622722b */ /* 0x040fe40000000022 */
[----:B------:R-:W-:Y:S01]  /*03a0*/  DMUL R22, R22, R22 ;  /* 0x0000001616167228 */ /* 0x000fe20000000000 */
[----:B------:R-:W2:Y:S01]  /*03b0*/  LDG.E.64 R32, desc[UR4][R8.64+0x10] ;  /* 0x0000100408207981 */ /* 0x000ea2000c1e1b00 */
[----:B------:R-:W-:Y:S02]  /*03c0*/  DADD R16, -R26, R16 ;  /* 0x000000001a107229 */ /* 0x000fe40000000110 */
[-C--:B------:R-:W-:Y:S01]  /*03d0*/  DFMA R36, R10, R10.reuse, R36 ;  /* 0x0000000a0a24722b */ /* 0x080fe20000000024 */
[----:B------:R-:W3:Y:S01]  /*03e0*/  LDG.E.64 R26, desc[UR4][R18.64+0x8] ;  /* 0x00000804121a7981 */ /* 0x000ee2000c1e1b00 */
[----:B------:R-:W-:Y:S02]  /*03f0*/  DFMA R34, R28, R10, R34 ;  /* 0x0000000a1c22722b */ /* 0x000fe40000000022 */
[----:B------:R-:W-:Y:S01]  /*0400*/  DFMA R20, R20, R20, R22 ;  /* 0x000000141414722b */ /* 0x000fe20000000016 */
[----:B------:R-:W4:Y:S04]  /*0410*/  LDG.E.64 R10, desc[UR4][R2.64+0x8] ;  /* 0x00000804020a7981 */ /* 0x000f28000c1e1b00 */
[----:B------:R-:W4:Y:S01]  /*0420*/  LDG.E.64 R22, desc[UR4][R12.64+0x8] ;  /* 0x000008040c167981 */ /* 0x000f22000c1e1b00 */
[----:B------:R-:W-:-:S02]  /*0430*/  DFMA R36, R16, R16, R36 ;  /* 0x000000101024722b */ /* 0x000fc40000000024 */
[----:B------:R-:W-:Y:S01]  /*0440*/  DFMA R34, R30, R16, R34 ;  /* 0x000000101e22722b */ /* 0x000fe20000000022 */
[----:B------:R-:W5:Y:S04]  /*0450*/  LDG.E.64 R18, desc[UR4][R18.64+0x10] ;  /* 0x0000100412127981 */ /* 0x000f68000c1e1b00 */
[----:B------:R-:W2:Y:S01]  /*0460*/  LDG.E.64 R16, desc[UR4][R6.64+0x8] ;  /* 0x0000080406107981 */ /* 0x000ea2000c1e1b00 */
[----:B------:R-:W-:-:S03]  /*0470*/  DFMA R20, R28, R28, R20 ;  /* 0x0000001c1c14722b */ /* 0x000fc60000000014 */
[----:B------:R-:W5:Y:S04]  /*0480*/  LDG.E.64 R2, desc[UR4][R2.64+0x10] ;  /* 0x0000100402027981 */ /* 0x000f68000c1e1b00 */
[----:B------:R-:W5:Y:S01]  /*0490*/  LDG.E.64 R12, desc[UR4][R12.64+0x10] ;  /* 0x000010040c0c7981 */ /* 0x000f62000c1e1b00 */
[----:B------:R-:W-:-:S03]  /*04a0*/  DFMA R30, R30, R30, R20 ;  /* 0x0000001e1e1e722b */ /* 0x000fc60000000014 */
[----:B------:R-:W5:Y:S04]  /*04b0*/  LDG.E.64 R20, desc[UR4][R4.64+0x8] ;  /* 0x0000080404147981 */ /* 0x000f68000c1e1b00 */
[----:B------:R-:W5:Y:S04]  /*04c0*/  LDG.E.64 R6, desc[UR4][R6.64+0x10] ;  /* 0x0000100406067981 */ /* 0x000f68000c1e1b00 */
[----:B------:R-:W5:Y:S01]  /*04d0*/  LDG.E.64 R4, desc[UR4][R4.64+0x10] ;  /* 0x0000100404047981 */ /* 0x000f62000c1e1b00 */
[----:B----4-:R-:W-:-:S08]  /*04e0*/  DADD R28, R10, -R22 ;  /* 0x000000000a1c7229 */ /* 0x010fd00000000816 */
[-C--:B------:R-:W-:Y:S02]  /*04f0*/  DFMA R36, R28, R28.reuse, R36 ;  /* 0x0000001c1c24722b */ /* 0x080fe40000000024 */
[----:B---3--:R-:W-:Y:S02]  /*0500*/  DFMA R34, R26, R28, R34 ;  /* 0x0000001c1a22722b */ /* 0x008fe40000000022 */
[----:B--2---:R-:W-:Y:S01]  /*0510*/  DADD R28, -R10, R16 ;  /* 0x000000000a1c7229 */ /* 0x004fe20000000110 */
[----:B------:R-:W2:Y:S01]  /*0520*/  LDG.E.64 R10, desc[UR4][R24.64+0x8] ;  /* 0x00000804180a7981 */ /* 0x000ea2000c1e1b00 */
[----:B------:R-:W-:-:S03]  /*0530*/  DFMA R26, R26, R26, R30 ;  /* 0x0000001a1a1a722b */ /* 0x000fc6000000001e */
[----:B------:R-:W3:Y:S03]  /*0540*/  LDG.E.64 R30, desc[UR4][R24.64+0x10] ;  /* 0x00001004181e7981 */ /* 0x000ee6000c1e1b00 */
[C---:B-----5:R-:W-:Y:S02]  /*0550*/  DFMA R34, R20.reuse, R28, R34 ;  /* 0x0000001c1422722b */ /* 0x060fe40000000022 */
[----:B------:R-:W-:Y:S01]  /*0560*/  DFMA R26, R20, R20, R26 ;  /* 0x00000014141a722b */ /* 0x000fe2000000001a */
[----:B------:R0:W4:Y:S01]  /*0570*/  LDG.E.64 R20, desc[UR4][R8.64+0x8] ;  /* 0x0000080408147981 */ /* 0x000122000c1e1b00 */
[----:B------:R-:W-:-:S03]  /*0580*/  DFMA R36, R28, R28, R36 ;  /* 0x0000001c1c24722b */ /* 0x000fc60000000024 */
[----:B------:R-:W5:Y:S01]  /*0590*/  LDG.E.64 R28, desc[UR4][R14.64+0x8] ;  /* 0x000008040e1c7981 */ /* 0x000f62000c1e1b00 */
[----:B0-----:R-:W0:Y:S03]  /*05a0*/  LDC.64 R8, c[0x0][0x3a0] ;  /* 0x0000e800ff087b82 */ /* 0x001e260000000a00 */
[----:B------:R-:W3:Y:S01]  /*05b0*/  LDG.E.64 R14, desc[UR4][R14.64+0x10] ;  /* 0x000010040e0e7981 */ /* 0x000ee2000c1e1b00 */
[----:B------:R-:W-:Y:S01]  /*05c0*/  BSSY.RECONVERGENT B0, `(.L_x_0) ;  /* 0x000004c000007945 */ /* 0x000fe20003800200 */
[----:B--2---:R-:W-:Y:S02]  /*05d0*/  DADD R16, -R16, R10 ;  /* 0x0000000010107229 */ /* 0x004fe4000000010a */
[----:B------:R-:W-:-:S06]  /*05e0*/  DADD R10, -R10, R22 ;  /* 0x000000000a0a7229 */ /* 0x000fcc0000000116 */
[-C--:B------:R-:W-:Y:S02]  /*05f0*/  DFMA R36, R16, R16.reuse, R36 ;  /* 0x000000101024722b */ /* 0x080fe40000000024 */
[----:B----4-:R-:W-:Y:S02]  /*0600*/  DFMA R34, R20, R16, R34 ;  /* 0x000000101422722b */ /* 0x010fe40000000022 */
[----:B------:R-:W-:-:S04]  /*0610*/  DADD R16, R2, -R12 ;  /* 0x0000000002107229 */ /* 0x000fc8000000080c */
[----:B------:R-:W-:Y:S02]  /*0620*/  DFMA R36, R10, R10, R36 ;  /* 0x0000000a0a24722b */ /* 0x000fe40000000024 */
[----:B------:R-:W-:Y:S02]  /*0630*/  DFMA R26, R20, R20, R26 ;  /* 0x00000014141a722b */ /* 0x000fe4000000001a */
[----:B-----5:R-:W-:Y:S02]  /*0640*/  DFMA R34, R28, R10, R34 ;  /* 0x0000000a1c22722b */ /* 0x020fe40000000022 */
[----:B------:R-:W-:Y:S02]  /*0650*/  DADD R2, -R2, R6 ;  /* 0x0000000002027229 */ /* 0x000fe40000000106 */
[----:B------:R-:W-:Y:S02]  /*0660*/  DFMA R36, R16, R16, R36 ;  /* 0x000000101024722b */ /* 0x000fe40000000024 */
[----:B------:R-:W-:-:S02]  /*0670*/  DFMA R26, R28, R28, R26 ;  /* 0x0000001c1c1a722b */ /* 0x000fc4000000001a */
[----:B------:R-:W-:Y:S02]  /*0680*/  DFMA R34, R18, R16, R34 ;  /* 0x000000101222722b */ /* 0x000fe40000000022 */
[----:B---3--:R-:W-:Y:S02]  /*0690*/  DADD R6, -R6, R30 ;  /* 0x0000000006067229 */ /* 0x008fe4000000011e */
[----:B------:R-:W-:Y:S02]  /*06a0*/  DFMA R36, R2, R2, R36 ;  /* 0x000000020224722b */ /* 0x000fe40000000024 */
[----:B------:R-:W-:Y:S02]  /*06b0*/  DFMA R26, R18, R18, R26 ;  /* 0x00000012121a722b */ /* 0x000fe4000000001a */
[----:B------:R-:W-:Y:S02]  /*06c0*/  DFMA R34, R4, R2, R34 ;  /* 0x000000020422722b */ /* 0x000fe40000000022 */
[----:B------:R-:W-:-:S02]  /*06d0*/  DADD R12, -R30, R12 ;  /* 0x000000001e0c7229 */ /* 0x000fc4000000010c */
[----:B------:R-:W-:Y:S02]  /*06e0*/  DFMA R2, R6, R6, R36 ;  /* 0x000000060602722b */ /* 0x000fe40000000024 */
[----:B------:R-:W-:-:S06]  /*06f0*/  DFMA R26, R4, R4, R26 ;  /* 0x00000004041a722b */ /* 0x000fcc000000001a */
[----:B------:R-:W-:Y:S02]  /*0700*/  DFMA R2, R12, R12, R2 ;  /* 0x0000000c0c02722b */ /* 0x000fe40000000002 */
[C---:B------:R-:W-:Y:S02]  /*0710*/  DFMA R26, R32.reuse, R32, R26 ;  /* 0x00000020201a722b */ /* 0x040fe4000000001a */
[----:B------:R-:W-:-:S04]  /*0720*/  DFMA R34, R32, R6, R34 ;  /* 0x000000062022722b */ /* 0x000fc80000000022 */
[----:B-1----:R-:W-:Y:S02]  /*0730*/  DSETP.GEU.AND P0, PT, R2, UR6, PT ;  /* 0x0000000602007e2a */ /* 0x002fe4000bf0e000 */
[C---:B------:R-:W-:Y:S02]  /*0740*/  DFMA R26, R14.reuse, R14, R26 ;  /* 0x0000000e0e1a722b */ /* 0x040fe4000000001a */
[----:B------:R-:W-:Y:S02]  /*0750*/  DFMA R4, R14, R12, R34 ;  /* 0x0000000c0e04722b */ /* 0x000fe40000000022 */
[----:B0-----:R-:W-:-:S08]  /*0760*/  DMUL R6, R8, 0.5 ;  /* 0x3fe0000008067828 */ /* 0x001fd00000000000 */
[----:B------:R-:W-:Y:S01]  /*0770*/  DFMA R4, R26, R6, -R4 ;  /* 0x000000061a04722b */ /* 0x000fe20000000804 */
[----:B------:R-:W-:Y:S10]  /*0780*/  @P0 BRA `(.L_x_1) ;  /* 0x0000000000540947 */ /* 0x000ff40003800000 */
[----:B------:R-:W0:Y:S01]  /*0790*/  LDCU UR6, c[0x0][0x3a4] ;  /* 0x00007480ff0677ac */ /* 0x000e220008000800 */
[----:B------:R-:W-:Y:S01]  /*07a0*/  IMAD.MOV.U32 R6, RZ, RZ, 0x1 ;  /* 0x00000001ff067424 */ /* 0x000fe200078e00ff */
[----:B------:R-:W-:Y:S01]  /*07b0*/  DMUL R16, R2, 0.5 ;  /* 0x3fe0000002107828 */ /* 0x000fe20000000000 */
[----:B------:R-:W-:Y:S09]  /*07c0*/  BSSY.RECONVERGENT B1, `(.L_x_2) ;  /* 0x0000010000017945 */ /* 0x000ff20003800200 */
[----:B------:R-:W-:Y:S01]  /*07d0*/  FSETP.GEU.AND P1, PT, |R17|, 6.5827683646048100446e-37, PT ;  /* 0x036000001100780b */ /* 0x000fe20003f2e200 */
[----:B0-----:R-:W0:Y:S02]  /*07e0*/  MUFU.RCP64H R7, UR6 ;  /* 0x0000000600077d08 */ /* 0x001e240008001800 */
[----:B0-----:R-:W-:-:S08]  /*07f0*/  DFMA R10, R6, -R8, 1 ;  /* 0x3ff00000060a742b */ /* 0x001fd00000000808 */
[----:B------:R-:W-:-:S08]  /*0800*/  DFMA R10, R10, R10, R10 ;  /* 0x0000000a0a0a722b */ /* 0x000fd0000000000a */
[----:B------:R-:W-:-:S08]  /*0810*/  DFMA R10, R6, R10, R6 ;  /* 0x0000000a060a722b */ /* 0x000fd00000000006 */
[----:B------:R-:W-:-:S08]  /*0820*/  DFMA R6, R10, -R8, 1 ;  /* 0x3ff000000a06742b */ /* 0x000fd00000000808 */
[----:B------:R-:W-:-:S08]  /*0830*/  DFMA R6, R10, R6, R10 ;  /* 0x000000060a06722b */ /* 0x000fd0000000000a */
[----:B------:R-:W-:-:S08]  /*0840*/  DMUL R2, R16, R6 ;  /* 0x0000000610027228 */ /* 0x000fd00000000000 */
[----:B------:R-:W-:-:S08]  /*0850*/  DFMA R8, R2, -R8, R16 ;  /* 0x800000080208722b */ /* 0x000fd00000000010 */
[----:B------:R-:W-:-:S10]  /*0860*/  DFMA R2, R6, R8, R2 ;  /* 0x000000080602722b */ /* 0x000fd40000000002 */
[----:B------:R-:W-:-:S05]  /*0870*/  FFMA R6, RZ, UR6, R3 ;  /* 0x00000006ff067c23 */ /* 0x000fca0008000003 */
[----:B------:R-:W-:-:S13]  /*0880*/  FSETP.GT.AND P0, PT, |R6|, 1.469367938527859385e-39, PT ;  /* 0x001000000600780b */ /* 0x000fda0003f04200 */
[----:B------:R-:W-:Y:S05]  /*0890*/  @P0 BRA P1, `(.L_x_3) ;  /* 0x0000000000080947 */ /* 0x000fea0000800000 */
[----:B------:R-:W-:-:S07]  /*08a0*/  MOV R10, 0x8c0 ;  /* 0x000008c0000a7802 */ /* 0x000fce0000000f00 */
[----:B------:R-:W-:Y:S05]  /*08b0*/  CALL.REL.NOINC `($__internal_0_$__cuda_sm20_div_rn_f64_full) ;  /* 0x00000000008c7944 */ /* 0x000fea0003c00000 */
.L_x_3:
[----:B------:R-:W-:Y:S05]  /*08c0*/  BSYNC.RECONVERGENT B1 ;  /* 0x0000000000017941 */ /* 0x000fea0003800200 */
.L_x_2:
[----:B------:R-:W-:Y:S05]  /*08d0*/  BRA `(.L_x_4) ;  /* 0x0000000000687947 */ /* 0x000fea0003800000 */
.L_x_1:
[----:B------:R-:W0:Y:S01]  /*08e0*/  MUFU.RSQ64H R11, R3 ;  /* 0x00000003000b7308 */ /* 0x000e220000001c00 */
[----:B------:R-:W-:Y:S01]  /*08f0*/  VIADD R10, R3, 0xfcb00000 ;  /* 0xfcb00000030a7836 */ /* 0x000fe20000000000 */
[----:B------:R-:W-:Y:S01]  /*0900*/  MOV R13, 0x3fd80000 ;  /* 0x3fd80000000d7802 */ /* 0x000fe20000000f00 */
[----:B------:R-:W-:Y:S01]  /*0910*/  IMAD.MOV.U32 R12, RZ, RZ, 0x0 ;  /* 0x00000000ff0c7424 */ /* 0x000fe200078e00ff */
[----:B------:R-:W-:Y:S02]  /*0920*/  BSSY.RECONVERGENT B1, `(.L_x_5) ;  /* 0x0000011000017945 */ /* 0x000fe40003800200 */
[----:B------:R-:W-:Y:S01]  /*0930*/  ISETP.GE.U32.AND P0, PT, R10, 0x7ca00000, PT ;  /* 0x7ca000000a00780c */ /* 0x000fe20003f06070 */
[----:B0-----:R-:W-:-:S08]  /*0940*/  DMUL R8, R10, R10 ;  /* 0x0000000a0a087228 */ /* 0x001fd00000000000 */
[----:B------:R-:W-:-:S08]  /*0950*/  DFMA R8, R2, -R8, 1 ;  /* 0x3ff000000208742b */ /* 0x000fd00000000808 */
[----:B------:R-:W-:Y:S02]  /*0960*/  DFMA R12, R8, R12, 0.5 ;  /* 0x3fe00000080c742b */ /* 0x000fe4000000000c */
[----:B------:R-:W-:-:S08]  /*0970*/  DMUL R8, R10, R8 ;  /* 0x000000080a087228 */ /* 0x000fd00000000000 */
[----:B------:R-:W-:-:S08]  /*0980*/  DFMA R14, R12, R8, R10 ;  /* 0x000000080c0e722b */ /* 0x000fd0000000000a */
[----:B------:R-:W-:Y:S02]  /*0990*/  DMUL R16, R2, R14 ;  /* 0x0000000e02107228 */ /* 0x000fe40000000000 */
[----:B------:R-:W-:Y:S02]  /*09a0*/  VIADD R13, R15, 0xfff00000 ;  /* 0xfff000000f0d7836 */ /* 0x000fe40000000000 */
[----:B------:R-:W-:-:S04]  /*09b0*/  IMAD.MOV.U32 R12, RZ, RZ, R14 ;  /* 0x000000ffff0c7224 */ /* 0x000fc800078e000e */
[----:B------:R-:W-:-:S08]  /*09c0*/  DFMA R18, R16, -R16, R2 ;  /* 0x800000101012722b */ /* 0x000fd00000000002 */
[----:B------:R-:W-:Y:S01]  /*09d0*/  DFMA R8, R18, R12, R16 ;  /* 0x0000000c1208722b */ /* 0x000fe20000000010 */
[----:B------:R-:W-:Y:S10]  /*09e0*/  @!P0 BRA `(.L_x_6) ;  /* 0x0000000000108947 */ /* 0x000ff40003800000 */
[----:B------:R-:W-:-:S07]  /*09f0*/  MOV R8, 0xa10 ;  /* 0x00000a1000087802 */ /* 0x000fce0000000f00 */
[----:B------:R-:W-:Y:S05]  /*0a00*/  CALL.REL.NOINC `($__internal_1_$__cuda_sm20_dsqrt_rn_f64_mediumpath_v1) ;  /* 0x0000000400a87944 */ /* 0x000fea0003c00000 */
[----:B------:R-:W-:Y:S01]  /*0a10*/  IMAD.MOV.U32 R8, RZ, RZ, R2 ;  /* 0x000000ffff087224 */ /* 0x000fe200078e0002 */
[----:B------:R-:W-:-:S07]  /*0a20*/  MOV R9, R3 ;  /* 0x0000000300097202 */ /* 0x000fce0000000f00 */
.L_x_6:
[----:B------:R-:W-:Y:S05]  /*0a30*/  BSYNC.RECONVERGENT B1 ;  /* 0x0000000000017941 */ /* 0x000fea0003800200 */
.L_x_5:
[----:B------:R-:W0:Y:S01]  /*0a40*/  LDCU.64 UR6, c[0x0][0x3a8] ;  /* 0x00007500ff0677ac */ /* 0x000e220008000a00 */
[----:B------:R-:W1:Y:S01]  /*0a50*/  LDCU.64 UR8, c[0x0][0x3b0] ;  /* 0x00007600ff0877ac */ /* 0x000e620008000a00 */
[----:B0-----:R-:W-:-:S08]  /*0a60*/  DMUL R2, R6, UR6 ;  /* 0x0000000606027c28 */ /* 0x001fd00008000000 */
[----:B-1----:R-:W-:-:S11]  /*0a70*/  DFMA R2, R8, UR8, -R2 ;  /* 0x0000000808027c2b */ /* 0x002fd60008000802 */
.L_x_4:
[----:B------:R-:W-:Y:S05]  /*0a80*/  BSYNC.RECONVERGENT B0 ;  /* 0x0000000000007941 */ /* 0x000fea0003800200 */
.L_x_0:
[----:B------:R-:W0:Y:S01]  /*0a90*/  LDC.64 R6, c[0x0][0x388] ;  /* 0x0000e200ff067b82 */ /* 0x000e220000000a00 */
[----:B------:R-:W-:-:S08]  /*0aa0*/  DADD R4, RZ, R4 ;  /* 0x00000000ff047229 */ /* 0x000fd00000000004 */
[----:B------:R-:W-:Y:S01]  /*0ab0*/  DADD R2, R4, R2 ;  /* 0x0000000004027229 */ /* 0x000fe20000000002 */
[----:B0-----:R-:W-:-:S06]  /*0ac0*/  IMAD.WIDE R4, R0, 0x8, R6 ;  /* 0x0000000800047825 */ /* 0x001fcc00078e0206 */
[----:B------:R-:W-:Y:S01]  /*0ad0*/  STG.E.64 desc[UR4][R4.64], R2 ;  /* 0x0000000204007986 */ /* 0x000fe2000c101b04 */
[----:B------:R-:W-:Y:S05]  /*0ae0*/  EXIT ;  /* 0x000000000000794d */ /* 0x000fea0003800000 */
        .weak           $__internal_0_$__cuda_sm20_div_rn_f64_full
        .type           $__internal_0_$__cuda_sm20_div_rn_f64_full,@function
        .size           $__internal_0_$__cuda_sm20_div_rn_f64_full,($__internal_1_$__cuda_sm20_dsqrt_rn_f64_mediumpath_v1 - $__internal_0_$__cuda_sm20_div_rn_f64_full)
$__internal_0_$__cuda_sm20_div_rn_f64_full:
[----:B------:R-:W0:Y:S01]  /*0af0*/  LDC.64 R2, c[0x0][0x3a0] ;  /* 0x0000e800ff027b82 */ /* 0x000e220000000a00 */
[----:B------:R-:W-:Y:S01]  /*0b00*/  IMAD.MOV.U32 R12, RZ, RZ, 0x1 ;  /* 0x00000001ff0c7424 */ /* 0x000fe200078e00ff */
[----:B------:R-:W-:Y:S01]  /*0b10*/  BSSY.RECONVERGENT B2, `(.L_x_7) ;  /* 0x0000055000027945 */ /* 0x000fe20003800200 */
[C---:B0-----:R-:W-:Y:S02]  /*0b20*/  FSETP.GEU.AND P0, PT, |R3|.reuse, 1.469367938527859385e-39, PT ;  /* 0x001000000300780b */ /* 0x041fe40003f0e200 */
[----:B------:R-:W-:-:S04]  /*0b30*/  LOP3.LUT R6, R3, 0x800fffff, RZ, 0xc0, !PT ;  /* 0x800fffff03067812 */ /* 0x000fc800078ec0ff */
[----:B------:R-:W-:Y:S01]  /*0b40*/  LOP3.LUT R7, R6, 0x3ff00000, RZ, 0xfc, !PT ;  /* 0x3ff0000006077812 */ /* 0x000fe200078efcff */
[----:B------:R-:W-:-:S06]  /*0b50*/  IMAD.MOV.U32 R6, RZ, RZ, R2 ;  /* 0x000000ffff067224 */ /* 0x000fcc00078e0002 */
[----:B------:R-:W0:Y:S02]  /*0b60*/  @!P0 LDC.64 R8, c[0x0][0x3a0] ;  /* 0x0000e800ff088b82 */ /* 0x000e240000000a00 */
[----:B0-----:R-:W-:Y:S01]  /*0b70*/  @!P0 DMUL R6, R8, 8.98846567431157953865e+307 ;  /* 0x7fe0000008068828 */ /* 0x001fe20000000000 */
[----:B------:R-:W-:Y:S01]  /*0b80*/  MOV R9, R17 ;  /* 0x0000001100097202 */ /* 0x000fe20000000f00 */
[----:B------:R-:W-:Y:S01]  /*0b90*/  IMAD.MOV.U32 R8, RZ, RZ, R16 ;  /* 0x000000ffff087224 */ /* 0x000fe200078e0010 */
[----:B------:R-:W-:Y:S01]  /*0ba0*/  LOP3.LUT R16, R3, 0x7ff00000, RZ, 0xc0, !PT ;  /* 0x7ff0000003107812 */ /* 0x000fe200078ec0ff */
[----:B------:R-:W-:Y:S02]  /*0bb0*/  IMAD.MOV.U32 R17, RZ, RZ, 0x1ca00000 ;  /* 0x1ca00000ff117424 */ /* 0x000fe400078e00ff */
[----:B------:R-:W0:Y:S01]  /*0bc0*/  MUFU.RCP64H R13, R7 ;  /* 0x00000007000d7308 */ /* 0x000e220000001800 */
[C---:B------:R-:W-:Y:S02]  /*0bd0*/  FSETP.GEU.AND P2, PT, |R9|.reuse, 1.469367938527859385e-39, PT ;  /* 0x001000000900780b */ /* 0x040fe40003f4e200 */
[----:B------:R-:W-:Y:S01]  /*0be0*/  LOP3.LUT R11, R9, 0x7ff00000, RZ, 0xc0, !PT ;  /* 0x7ff00000090b7812 */ /* 0x000fe200078ec0ff */
[----:B------:R-:W-:Y:S01]  /*0bf0*/  IMAD.MOV.U32 R22, RZ, RZ, R16 ;  /* 0x000000ffff167224 */ /* 0x000fe200078e0010 */
[----:B------:R-:W-:-:S02]  /*0c00*/  @!P0 LOP3.LUT R22, R7, 0x7ff00000, RZ, 0xc0, !PT ;  /* 0x7ff0000007168812 */ /* 0x000fc400078ec0ff */
[----:B------:R-:W-:Y:S02]  /*0c10*/  ISETP.GE.U32.AND P1, PT, R11, R16, PT ;  /* 0x000000100b00720c */ /* 0x000fe40003f26070 */
[----:B------:R-:W-:Y:S01]  /*0c20*/  MOV R23, R11 ;  /* 0x0000000b00177202 */ /* 0x000fe20000000f00 */
[----:B------:R-:W-:Y:S01]  /*0c30*/  VIADD R25, R22, 0xffffffff ;  /* 0xffffffff16197836 */ /* 0x000fe20000000000 */
[----:B------:R-:W-:Y:S01]  /*0c40*/  SEL R17, R17, 0x63400000, !P1 ;  /* 0x6340000011117807 */ /* 0x000fe20004800000 */
[----:B0-----:R-:W-:-:S08]  /*0c50*/  DFMA R14, R12, -R6, 1 ;  /* 0x3ff000000c0e742b */ /* 0x001fd00000000806 */
[----:B------:R-:W-:-:S08]  /*0c60*/  DFMA R14, R14, R14, R14 ;  /* 0x0000000e0e0e722b */ /* 0x000fd0000000000e */
[----:B------:R-:W-:Y:S01]  /*0c70*/  DFMA R18, R12, R14, R12 ;  /* 0x0000000e0c12722b */ /* 0x000fe2000000000c */
[C-C-:B------:R-:W-:Y:S01]  /*0c80*/  @!P2 LOP3.LUT R14, R17.reuse, 0x80000000, R9.reuse, 0xf8, !PT ;  /* 0x80000000110ea812 */ /* 0x140fe200078ef809 */
[----:B------:R-:W-:Y:S01]  /*0c90*/  IMAD.MOV.U32 R12, RZ, RZ, R8 ;  /* 0x000000ffff0c7224 */ /* 0x000fe200078e0008 */
[----:B------:R-:W-:Y:S02]  /*0ca0*/  LOP3.LUT R13, R17, 0x800fffff, R9, 0xf8, !PT ;  /* 0x800fffff110d7812 */ /* 0x000fe400078ef809 */
[----:B------:R-:W-:Y:S01]  /*0cb0*/  @!P2 LOP3.LUT R15, R14, 0x100000, RZ, 0xfc, !PT ;  /* 0x001000000e0fa812 */ /* 0x000fe200078efcff */
[----:B------:R-:W-:Y:S02]  /*0cc0*/  @!P2 IMAD.MOV.U32 R14, RZ, RZ, RZ ;  /* 0x000000ffff0ea224 */ /* 0x000fe400078e00ff */
[----:B------:R-:W-:-:S04]  /*0cd0*/  DFMA R20, R18, -R6, 1 ;  /* 0x3ff000001214742b */ /* 0x000fc80000000806 */
[----:B------:R-:W-:-:S04]  /*0ce0*/  @!P2 DFMA R12, R12, 2, -R14 ;  /* 0x400000000c0ca82b */ /* 0x000fc8000000080e */
[----:B------:R-:W-:-:S06]  /*0cf0*/  DFMA R20, R18, R20, R18 ;  /* 0x000000141214722b */ /* 0x000fcc0000000012 */
[----:B------:R-:W-:Y:S02]  /*0d00*/  @!P2 LOP3.LUT R23, R13, 0x7ff00000, RZ, 0xc0, !PT ;  /* 0x7ff000000d17a812 */ /* 0x000fe400078ec0ff */
[----:B------:R-:W-:-:S03]  /*0d10*/  DMUL R14, R20, R12 ;  /* 0x0000000c140e7228 */ /* 0x000fc60000000000 */
[----:B------:R-:W-:-:S05]  /*0d20*/  VIADD R24, R23, 0xffffffff ;  /* 0xffffffff17187836 */ /* 0x000fca0000000000 */
[----:B------:R-:W-:Y:S01]  /*0d30*/  DFMA R18, R14, -R6, R12 ;  /* 0x800000060e12722b */ /* 0x000fe2000000000c */
[----:B------:R-:W-:-:S04]  /*0d40*/  ISETP.GT.U32.AND P0, PT, R24, 0x7feffffe, PT ;  /* 0x7feffffe1800780c */ /* 0x000fc80003f04070 */
[----:B------:R-:W-:-:S03]  /*0d50*/  ISETP.GT.U32.OR P0, PT, R25, 0x7feffffe, P0 ;  /* 0x7feffffe1900780c */ /* 0x000fc60000704470 */
[----:B------:R-:W-:-:S10]  /*0d60*/  DFMA R14, R20, R18, R14 ;  /* 0x00000012140e722b */ /* 0x000fd4000000000e */
[----:B------:R-:W-:Y:S05]  /*0d70*/  @P0 BRA `(.L_x_8) ;  /* 0x0000000000600947 */ /* 0x000fea0003800000 */
[----:B------:R-:W-:Y:S01]  /*0d80*/  VIADDMNMX R11, R11, -R16, 0xb9600000, !PT ;  /* 0xb96000000b0b7446 */ /* 0x000fe20007800910 */
[----:B------:R-:W-:-:S03]  /*0d90*/  IMAD.MOV.U32 R8, RZ, RZ, RZ ;  /* 0x000000ffff087224 */ /* 0x000fc600078e00ff */
[----:B------:R-:W-:-:S04]  /*0da0*/  VIMNMX R2, PT, PT, R11, 0x46a00000, PT ;  /* 0x46a000000b027848 */ /* 0x000fc80003fe0100 */
[----:B------:R-:W-:-:S05]  /*0db0*/  IADD3 R18, PT, PT, -R17, R2, RZ ;  /* 0x0000000211127210 */ /* 0x000fca0007ffe1ff */
[----:B------:R-:W-:-:S06]  /*0dc0*/  VIADD R9, R18, 0x7fe00000 ;  /* 0x7fe0000012097836 */ /* 0x000fcc0000000000 */
[----:B------:R-:W-:-:S10]  /*0dd0*/  DMUL R16, R14, R8 ;  /* 0x000000080e107228 */ /* 0x000fd40000000000 */
[----:B------:R-:W-:-:S13]  /*0de0*/  FSETP.GTU.AND P0, PT, |R17|, 1.469367938527859385e-39, PT ;  /* 0x001000001100780b */ /* 0x000fda0003f0c200 */
[----:B------:R-:W-:Y:S05]  /*0df0*/  @P0 BRA `(.L_x_9) ;  /* 0x0000000000980947 */ /* 0x000fea0003800000 */
[----:B------:R-:W-:Y:S01]  /*0e00*/  DFMA R6, R14, -R6, R12 ;  /* 0x800000060e06722b */ /* 0x000fe2000000000c */
[----:B------:R-:W-:-:S09]  /*0e10*/  IMAD.MOV.U32 R8, RZ, RZ, RZ ;  /* 0x000000ffff087224 */ /* 0x000fd200078e00ff */
[C---:B------:R-:W-:Y:S02]  /*0e20*/  FSETP.NEU.AND P0, PT, R7.reuse, RZ, PT ;  /* 0x000000ff0700720b */ /* 0x040fe40003f0d000 */
[----:B------:R-:W-:-:S04]  /*0e30*/  LOP3.LUT R11, R7, 0x80000000, R3, 0x48, !PT ;  /* 0x80000000070b7812 */ /* 0x000fc800078e4803 */
[----:B------:R-:W-:-:S07]  /*0e40*/  LOP3.LUT R9, R11, R9, RZ, 0xfc, !PT ;  /* 0x000000090b097212 */ /* 0x000fce00078efcff */
[----:B------:R-:W-:Y:S05]  /*0e50*/  @!P0 BRA `(.L_x_9) ;  /* 0x0000000000808947 */ /* 0x000fea0003800000 */
[----:B------:R-:W-:Y:S01]  /*0e60*/  IADD3 R3, PT, PT, -R18, RZ, RZ ;  /* 0x000000ff12037210 */ /* 0x000fe20007ffe1ff */
[----:B------:R-:W-:Y:S01]  /*0e70*/  IMAD.MOV.U32 R2, RZ, RZ, RZ ;  /* 0x000000ffff027224 */ /* 0x000fe200078e00ff */
[----:B------:R-:W-:-:S05]  /*0e80*/  DMUL.RP R8, R14, R8 ;  /* 0x000000080e087228 */ /* 0x000fca0000008000 */
[----:B------:R-:W-:-:S05]  /*0e90*/  DFMA R2, R16, -R2, R14 ;  /* 0x800000021002722b */ /* 0x000fca000000000e */
[----:B------:R-:W-:Y:S02]  /*0ea0*/  LOP3.LUT R11, R9, R11, RZ, 0x3c, !PT ;  /* 0x0000000b090b7212 */ /* 0x000fe400078e3cff */
[----:B------:R-:W-:-:S04]  /*0eb0*/  IADD3 R2, PT, PT, -R18, -0x43300000, RZ ;  /* 0xbcd0000012027810 */ /* 0x000fc80007ffe1ff */
[----:B------:R-:W-:-:S04]  /*0ec0*/  FSETP.NEU.AND P0, PT, |R3|, R2, PT ;  /* 0x000000020300720b */ /* 0x000fc80003f0d200 */
[----:B------:R-:W-:Y:S02]  /*0ed0*/  FSEL R16, R8, R16, !P0 ;  /* 0x0000001008107208 */ /* 0x000fe40004000000 */
[----:B------:R-:W-:Y:S01]  /*0ee0*/  FSEL R17, R11, R17, !P0 ;  /* 0x000000110b117208 */ /* 0x000fe20004000000 */
[----:B------:R-:W-:Y:S06]  /*0ef0*/  BRA `(.L_x_9) ;  /* 0x0000000000587947 */ /* 0x000fec0003800000 */
.L_x_8:
[----:B------:R-:W-:-:S14]  /*0f00*/  DSETP.NAN.AND P0, PT, R8, R8, PT ;  /* 0x000000080800722a */ /* 0x000fdc0003f08000 */
[----:B------:R-:W-:Y:S05]  /*0f10*/  @P0 BRA `(.L_x_10) ;  /* 0x0000000000480947 */ /* 0x000fea0003800000 */
[----:B------:R-:W0:Y:S02]  /*0f20*/  LDC.64 R6, c[0x0][0x3a0] ;  /* 0x0000e800ff067b82 */ /* 0x000e240000000a00 */
[----:B0-----:R-:W-:-:S14]  /*0f30*/  DSETP.NAN.AND P0, PT, R6, R6, PT ;  /* 0x000000060600722a */ /* 0x001fdc0003f08000 */
[----:B------:R-:W-:Y:S05]  /*0f40*/  @P0 BRA `(.L_x_11) ;  /* 0x0000000000300947 */ /* 0x000fea0003800000 */
[----:B------:R-:W-:Y:S01]  /*0f50*/  ISETP.NE.AND P0, PT, R23, R22, PT ;  /* 0x000000161700720c */ /* 0x000fe20003f05270 */
[----:B------:R-:W-:Y:S02]  /*0f60*/  IMAD.MOV.U32 R16, RZ, RZ, 0x0 ;  /* 0x00000000ff107424 */ /* 0x000fe400078e00ff */
[----:B------:R-:W-:-:S10]  /*0f70*/  IMAD.MOV.U32 R17, RZ, RZ, -0x80000 ;  /* 0xfff80000ff117424 */ /* 0x000fd400078e00ff */
[----:B------:R-:W-:Y:S05]  /*0f80*/  @!P0 BRA `(.L_x_9) ;  /* 0x0000000000348947 */ /* 0x000fea0003800000 */
[----:B------:R-:W-:Y:S02]  /*0f90*/  ISETP.NE.AND P0, PT, R23, 0x7ff00000, PT ;  /* 0x7ff000001700780c */ /* 0x000fe40003f05270 */
[----:B------:R-:W-:Y:S02]  /*0fa0*/  LOP3.LUT R17, R9, 0x80000000, R3, 0x48, !PT ;  /* 0x8000000009117812 */ /* 0x000fe400078e4803 */
[----:B------:R-:W-:-:S13]  /*0fb0*/  ISETP.EQ.OR P0, PT, R22, RZ, !P0 ;  /* 0x000000ff1600720c */ /* 0x000fda0004702670 */
[----:B------:R-:W-:Y:S02]  /*0fc0*/  @P0 LOP3.LUT R2, R17, 0x7ff00000, RZ, 0xfc, !PT ;  /* 0x7ff0000011020812 */ /* 0x000fe400078efcff */
[----:B------:R-:W-:Y:S01]  /*0fd0*/  @!P0 MOV R16, RZ ;  /* 0x000000ff00108202 */ /* 0x000fe20000000f00 */
[----:B------:R-:W-:Y:S02]  /*0fe0*/  @P0 IMAD.MOV.U32 R16, RZ, RZ, RZ ;  /* 0x000000ffff100224 */ /* 0x000fe400078e00ff */
[----:B------:R-:W-:Y:S01]  /*0ff0*/  @P0 IMAD.MOV.U32 R17, RZ, RZ, R2 ;  /* 0x000000ffff110224 */ /* 0x000fe200078e0002 */
[----:B------:R-:W-:Y:S06]  /*1000*/  BRA `(.L_x_9) ;  /* 0x0000000000147947 */ /* 0x000fec0003800000 */
.L_x_11:
[----:B------:R-:W-:Y:S01]  /*1010*/  LOP3.LUT R17, R3, 0x80000, RZ, 0xfc, !PT ;  /* 0x0008000003117812 */ /* 0x000fe200078efcff */
[----:B------:R-:W-:Y:S01]  /*1020*/  IMAD.MOV.U32 R16, RZ, RZ, R2 ;  /* 0x000000ffff107224 */ /* 0x000fe200078e0002 */
[----:B------:R-:W-:Y:S06]  /*1030*/  BRA `(.L_x_9) ;  /* 0x0000000000087947 */ /* 0x000fec0003800000 */
.L_x_10:
[----:B------:R-:W-:Y:S02]  /*1040*/  LOP3.LUT R17, R9, 0x80000, RZ, 0xfc, !PT ;  /* 0x0008000009117812 */ /* 0x000fe400078efcff */
[----:B------:R-:W-:-:S07]  /*1050*/  MOV R16, R8 ;  /* 0x0000000800107202 */ /* 0x000fce0000000f00 */
.L_x_9:
[----:B------:R-:W-:Y:S05]  /*1060*/  BSYNC.RECONVERGENT B2 ;  /* 0x0000000000027941 */ /* 0x000fea0003800200 */
.L_x_7:
[----:B------:R-:W-:Y:S02]  /*1070*/  IMAD.MOV.U32 R11, RZ, RZ, 0x0 ;  /* 0x00000000ff0b7424 */ /* 0x000fe400078e00ff */
[----:B------:R-:W-:Y:S02]  /*1080*/  IMAD.MOV.U32 R2, RZ, RZ, R16 ;  /* 0x000000ffff027224 */ /* 0x000fe400078e0010 */
[----:B------:R-:W-:Y:S01]  /*1090*/  IMAD.MOV.U32 R3, RZ, RZ, R17 ;  /* 0x000000ffff037224 */ /* 0x000fe200078e0011 */
[----:B------:R-:W-:Y:S06]  /*10a0*/  RET.REL.NODEC R10 `(_Z14gap_arr_eps_2diiPdS_S_ddddiii) ;  /* 0xffffffec0ad47950 */ /* 0x000fec0003c3ffff */
        .weak           $__internal_1_$__cuda_sm20_dsqrt_rn_f64_mediumpath_v1
        .type           $__internal_1_$__cuda_sm20_dsqrt_rn_f64_mediumpath_v1,@function
        .size           $__internal_1_$__cuda_sm20_dsqrt_rn_f64_mediumpath_v1,(.L_x_41 - $__internal_1_$__cuda_sm20_dsqrt_rn_f64_mediumpath_v1)
$__internal_1_$__cuda_sm20_dsqrt_rn_f64_mediumpath_v1:
[----:B------:R-:W-:Y:S01]  /*10b0*/  ISETP.GE.U32.AND P0, PT, R10, -0x3400000, PT ;  /* 0xfcc000000a00780c */ /* 0x000fe20003f06070 */
[----:B------:R-:W-:Y:S01]  /*10c0*/  BSSY.RECONVERGENT B2, `(.L_x_12) ;  /* 0x0000028000027945 */ /* 0x000fe20003800200 */
[----:B------:R-:W-:Y:S01]  /*10d0*/  IMAD.MOV.U32 R10, RZ, RZ, R2 ;  /* 0x000000ffff0a7224 */ /* 0x000fe200078e0002 */
[----:B------:R-:W-:Y:S01]  /*10e0*/  MOV R12, R14 ;  /* 0x0000000e000c7202 */ /* 0x000fe20000000f00 */
[----:B------:R-:W-:Y:S01]  /*10f0*/  IMAD.MOV.U32 R11, RZ, RZ, R3 ;  /* 0x000000ffff0b7224 */ /* 0x000fe200078e0003 */
[----:B------:R-:W-:Y:S01]  /*1100*/  MOV R2, R18 ;  /* 0x0000001200027202 */ /* 0x000fe20000000f00 */
[----:B------:R-:W-:-:S07]  /*1110*/  IMAD.MOV.U32 R3, RZ, RZ, R19 ;  /* 0x000000ffff037224 */ /* 0x000fce00078e0013 */
[----:B------:R-:W-:Y:S05]  /*1120*/  @!P0 BRA `(.L_x_13) ;  /* 0x0000000000208947 */ /* 0x000fea0003800000 */
[----:B------:R-:W-:-:S10]  /*1130*/  DFMA.RM R2, R2, R12, R16 ;  /* 0x0000000c0202722b */ /* 0x000fd40000004010 */
[----:B------:R-:W-:-:S05]  /*1140*/  IADD3 R12, P0, PT, R2, 0x1, RZ ;  /* 0x00000001020c7810 */ /* 0x000fca0007f1e0ff */
[----:B------:R-:W-:-:S06]  /*1150*/  IMAD.X R13, RZ, RZ, R3, P0 ;  /* 0x000000ffff0d7224 */ /* 0x000fcc00000e0603 */
[----:B------:R-:W-:-:S08]  /*1160*/  DFMA.RP R10, -R2, R12, R10 ;  /* 0x0000000c020a722b */ /* 0x000fd0000000810a */
[----:B------:R-:W-:-:S06]  /*1170*/  DSETP.GT.AND P0, PT, R10, RZ, PT ;  /* 0x000000ff0a00722a */ /* 0x000fcc0003f04000 */
[----:B------:R-:W-:Y:S02]  /*1180*/  FSEL R2, R12, R2, P0 ;  /* 0x000000020c027208 */ /* 0x000fe40000000000 */
[----:B------:R-:W-:Y:S01]  /*1190*/  FSEL R3, R13, R3, P0 ;  /* 0x000000030d037208 */ /* 0x000fe20000000000 */
[----:B------:R-:W-:Y:S06]  /*11a0*/  BRA `(.L_x_14) ;  /* 0x0000000000647947 */ /* 0x000fec0003800000 */
.L_x_13:
[----:B------:R-:W-:-:S14]  /*11b0*/  DSETP.NE.AND P0, PT, R10, RZ, PT ;  /* 0x000000ff0a00722a */ /* 0x000fdc0003f05000 */
[----:B------:R-:W-:Y:S05]  /*11c0*/  @!P0 BRA `(.L_x_15) ;  /* 0x0000000000588947 */ /* 0x000fea0003800000 */
[----:B------:R-:W-:-:S13]  /*11d0*/  ISETP.GE.AND P0, PT, R11, RZ, PT ;  /* 0x000000ff0b00720c */ /* 0x000fda0003f06270 */
[----:B------:R-:W-:Y:S01]  /*11e0*/  @!P0 MOV R2, 0x0 ;  /* 0x0000000000028802 */ /* 0x000fe20000000f00 */
[----:B------:R-:W-:Y:S01]  /*11f0*/  @!P0 IMAD.MOV.U32 R3, RZ, RZ, -0x80000 ;  /* 0xfff80000ff038424 */ /* 0x000fe200078e00ff */
[----:B------:R-:W-:Y:S06]  /*1200*/  @!P0 BRA `(.L_x_14) ;  /* 0x00000000004c8947 */ /* 0x000fec0003800000 */
[----:B------:R-:W-:-:S13]  /*1210*/  ISETP.GT.AND P0, PT, R11, 0x7fefffff, PT ;  /* 0x7fefffff0b00780c */ /* 0x000fda0003f04270 */
[----:B------:R-:W-:Y:S05]  /*1220*/  @P0 BRA `(.L_x_15) ;  /* 0x0000000000400947 */ /* 0x000fea0003800000 */
[----:B------:R-:W-:Y:S01]  /*1230*/  DMUL R2, R10, 8.11296384146066816958e+31 ;  /* 0x469000000a027828 */ /* 0x000fe20000000000 */
[----:B------:R-:W-:Y:S01]  /*1240*/  MOV R14, 0x0 ;  /* 0x00000000000e7802 */ /* 0x000fe20000000f00 */
[----:B------:R-:W-:Y:S02]  /*1250*/  IMAD.MOV.U32 R10, RZ, RZ, RZ ;  /* 0x000000ffff0a7224 */ /* 0x000fe400078e00ff */
[----:B------:R-:W-:Y:S02]  /*1260*/  IMAD.MOV.U32 R15, RZ, RZ, 0x3fd80000 ;  /* 0x3fd80000ff0f7424 */ /* 0x000fe400078e00ff */
[----:B------:R-:W0:Y:S02]  /*1270*/  MUFU.RSQ64H R11, R3 ;  /* 0x00000003000b7308 */ /* 0x000e240000001c00 */
[----:B0-----:R-:W-:-:S08]  /*1280*/  DMUL R12, R10, R10 ;  /* 0x0000000a0a0c7228 */ /* 0x001fd00000000000 */
[----:B------:R-:W-:-:S08]  /*1290*/  DFMA R12, R2, -R12, 1 ;  /* 0x3ff00000020c742b */ /* 0x000fd0000000080c */
[----:B------:R-:W-:Y:S02]  /*12a0*/  DFMA R14, R12, R14, 0.5 ;  /* 0x3fe000000c0e742b */ /* 0x000fe4000000000e */
[----:B------:R-:W-:-:S08]  /*12b0*/  DMUL R12, R10, R12 ;  /* 0x0000000c0a0c7228 */ /* 0x000fd00000000000 */
[----:B------:R-:W-:-:S08]  /*12c0*/  DFMA R12, R14, R12, R10 ;  /* 0x0000000c0e0c722b */ /* 0x000fd0000000000a */
[----:B------:R-:W-:Y:S02]  /*12d0*/  DMUL R10, R2, R12 ;  /* 0x0000000c020a7228 */ /* 0x000fe40000000000 */
[----:B------:R-:W-:-:S06]  /*12e0*/  VIADD R13, R13, 0xfff00000 ;  /* 0xfff000000d0d7836 */ /* 0x000fcc0000000000 */
[----:B------:R-:W-:-:S08]  /*12f0*/  DFMA R14, R10, -R10, R2 ;  /* 0x8000000a0a0e722b */ /* 0x000fd00000000002 */
[----:B------:R-:W-:-:S10]  /*1300*/  DFMA R2, R12, R14, R10 ;  /* 0x0000000e0c02722b */ /* 0x000fd4000000000a */
[----:B------:R-:W-:Y:S01]  /*1310*/  IADD3 R3, PT, PT, R3, -0x3500000, RZ ;  /* 0xfcb0000003037810 */ /* 0x000fe20007ffe0ff */
[----:B------:R-:W-:Y:S06]  /*1320*/  BRA `(.L_x_14) ;  /* 0x0000000000047947 */ /* 0x000fec0003800000 */
.L_x_15:
[----:B------:R-:W-:-:S11]  /*1330*/  DADD R2, R10, R10 ;  /* 0x000000000a027229 */ /* 0x000fd6000000000a */
.L_x_14:
[----:B------:R-:W-:Y:S05]  /*1340*/  BSYNC.RECONVERGENT B2 ;  /* 0x0000000000027941 */ /* 0x000fea0003800200 */
.L_x_12:
[----:B------:R-:W-:-:S04]  /*1350*/  IMAD.MOV.U32 R9, RZ, RZ, 0x0 ;  /* 0x00000000ff097424 */ /* 0x000fc800078e00ff */
[----:B------:R-:W-:Y:S05]  /*1360*/  RET.REL.NODEC R8 `(_Z14gap_arr_eps_2diiPdS_S_ddddiii) ;  /* 0xffffffec08247950 */ /* 0x000fea0003c3ffff */
.L_x_16:
[----:B------:R-:W-:-:S00]  /*1370*/  BRA `(.L_x_16) ;  /* 0xfffffffc00fc7947 */ /* 0x000fc0000383ffff */
[----:B------:R-:W-:-:S00]  /*1380*/  NOP ;  /* 0x0000000000007918 */ /* 0x000fc00000000000 */
[----:B------:R-:W-:-:S00]  /*1390*/  NOP ;  /* 0x0000000000007918 */ /* 0x000fc00000000000 */
[----:B------:R-:W-:-:S00]  /*13a0*/  NOP ;  /* 0x0000000000007918 */ /* 0x000fc00000000000 */
[----:B------:R-:W-:-:S00]  /*13b0*/  NOP ;  /* 0x0000000000007918 */ /* 0x000fc00000000000 */
[----:B------:R-:W-:-:S00]  /*13c0*/  NOP ;  /* 0x0000000000007918 */ /* 0x000fc00000000000 */
[----:B------:R-:W-:-:S00]  /*13d0*/  NOP ;  /* 0x0000000000007918 */ /* 0x000fc00000000000 */
[----:B------:R-:W-:-:S00]  /*13e0*/  NOP ;  /* 0x0000000000007918 */ /* 0x000fc00000000000 */
[----:B------:R-:W-:-:S00]  /*13f0*/  NOP ;  /* 0x0000000000007918 */ /* 0x000fc00000000000 */
.L_x_41:


//--------------------- .text._Z17over_relax_eps_2diiPdS_S_dii --------------------------
	.section	.text._Z17over_relax_eps_2diiPdS_S_dii,"ax",@progbits
	.align	128
        .global         _Z17over_relax_eps_2diiPdS_S_dii
        .type           _Z17over_relax_eps_2diiPdS_S_dii,@function
        .size           _Z17over_relax_eps_2diiPdS_S_dii,(.L_x_46 - _Z17over_relax_eps_2diiPdS_S_dii)
        .other          _Z17over_relax_eps_2diiPdS_S_dii,@"STO_CUDA_ENTRY STV_DEFAULT"
_Z17over_relax_eps_2diiPdS_S_dii:
.text._Z17over_relax_eps_2diiPdS_S_dii:
        /* <DEDUP_REMOVED lines=13> */
[----:B------:R-:W0:Y:S01]  /*00d0*/  LDC.64 R26, c[0x0][0x380] ;  /* 0x0000e000ff1a7b82 */ /* 0x000e220000000a00 */
[----:B------:R-:W-:Y:S01]  /*00e0*/  IMAD R2, R13, UR7, R0 ;  /* 0x000000070d027c24 */ /* 0x000fe2000f8e0200 */
[----:B------:R-:W1:Y:S01]  /*00f0*/  LDCU.64 UR4, c[0x0][0x358] ;  /* 0x00006b00ff0477ac */ /* 0x000e620008000a00 */
[----:B------:R-:W2:Y:S05]  /*0100*/  LDCU.64 UR8, c[0x0][0x3a0] ;  /* 0x00007400ff0877ac */ /* 0x000eaa0008000a00 */
[----:B------:R-:W3:Y:S08]  /*0110*/  LDC.64 R18, c[0x0][0x390] ;  /* 0x0000e400ff127b82 */ /* 0x000ef00000000a00 */
[----:B------:R-:W4:Y:S01]  /*0120*/  LDC.64 R16, c[0x0][0x388] ;  /* 0x0000e200ff107b82 */ /* 0x000f220000000a00 */
[----:B0-----:R-:W-:-:S07]  /*0130*/  IMAD R2, R2, R27, RZ ;  /* 0x0000001b02027224 */ /* 0x001fce00078e02ff */
[----:B------:R-:W0:Y:S01]  /*0140*/  LDC.64 R22, c[0x0][0x398] ;  /* 0x0000e600ff167b82 */ /* 0x000e220000000a00 */
[----:B------:R-:W-:Y:S01]  /*0150*/  IMAD R13, R13, R26, RZ ;  /* 0x0000001a0d0d7224 */ /* 0x000fe200078e02ff */
[----:B------:R-:W-:-:S05]  /*0160*/  SHF.L.U32 R3, R2, 0x2, RZ ;  /* 0x0000000202037819 */ /* 0x000fca00000006ff */
[----:B---3--:R-:W-:Y:S01]  /*0170*/  IMAD.WIDE R18, R3, 0x8, R18 ;  /* 0x0000000803127825 */ /* 0x008fe200078e0212 */
[----:B------:R-:W-:-:S04]  /*0180*/  LEA R13, R13, R26, 0x1 ;  /* 0x0000001a0d0d7211 */ /* 0x000fc800078e08ff */
[----:B-1----:R-:W3:Y:S01]  /*0190*/  LDG.E.64 R34, desc[UR4][R18.64] ;  /* 0x0000000412227981 */ /* 0x002ee2000c1e1b00 */
[----:B----4-:R-:W-:-:S04]  /*01a0*/  IMAD.WIDE R16, R3, 0x8, R16 ;  /* 0x0000000803107825 */ /* 0x010fc800078e0210 */
[C---:B------:R-:W-:Y:S01]  /*01b0*/  IMAD.WIDE R14, R27.reuse, 0x8, R18 ;  /* 0x000000081b0e7825 */ /* 0x040fe200078e0212 */
[----:B------:R-:W3:Y:S03]  /*01c0*/  LDG.E.64 R20, desc[UR4][R16.64] ;  /* 0x0000000410147981 */ /* 0x000ee6000c1e1b00 */
[C---:B------:R-:W-:Y:S01]  /*01d0*/  IMAD.WIDE R10, R27.reuse, 0x8, R16 ;  /* 0x000000081b0a7825 */ /* 0x040fe200078e0210 */
[----:B------:R-:W-:Y:S01]  /*01e0*/  LEA R0, R0, R13, 0x1 ;  /* 0x0000000d00007211 */ /* 0x000fe200078e08ff */
[----:B------:R-:W4:Y:S02]  /*01f0*/  LDG.E.64 R38, desc[UR4][R14.64] ;  /* 0x000000040e267981 */ /* 0x000f24000c1e1b00 */
[C---:B------:R-:W-:Y:S02]  /*0200*/  IMAD.WIDE R8, R27.reuse, 0x8, R14 ;  /* 0x000000081b087825 */ /* 0x040fe400078e020e */
[----:B------:R-:W4:Y:S02]  /*0210*/  LDG.E.64 R36, desc[UR4][R10.64] ;  /* 0x000000040a247981 */ /* 0x000f24000c1e1b00 */
[----:B------:R-:W-:-:S04]  /*0220*/  IMAD.WIDE R6, R27, 0x8, R10 ;  /* 0x000000081b067825 */ /* 0x000fc800078e020a */
[----:B------:R-:W-:-:S04]  /*0230*/  IMAD.WIDE R4, R27, 0x8, R8 ;  /* 0x000000081b047825 */ /* 0x000fc800078e0208 */
[----:B------:R-:W-:Y:S01]  /*0240*/  IMAD.WIDE R2, R27, 0x8, R6 ;  /* 0x000000081b027825 */ /* 0x000fe200078e0206 */
[----:B------:R-:W5:Y:S04]  /*0250*/  LDG.E.64 R28, desc[UR4][R4.64] ;  /* 0x00000004041c7981 */ /* 0x000f68000c1e1b00 */
[----:B------:R-:W5:Y:S01]  /*0260*/  LDG.E.64 R30, desc[UR4][R2.64] ;  /* 0x00000004021e7981 */ /* 0x000f62000c1e1b00 */
[----:B------:R-:W-:-:S04]  /*0270*/  IMAD R13, R0, R27, R27 ;  /* 0x0000001b000d7224 */ /* 0x000fc800078e021b */
[----:B0-----:R-:W-:-:S05]  /*0280*/  IMAD.WIDE R12, R13, 0x8, R22 ;  /* 0x000000080d0c7825 */ /* 0x001fca00078e0216 */
[----:B------:R-:W4:Y:S01]  /*0290*/  LDG.E.64 R24, desc[UR4][R12.64] ;  /* 0x000000040c187981 */ /* 0x000f22000c1e1b00 */
[----:B---3--:R-:W-:Y:S02]  /*02a0*/  DADD R34, R34, -R20 ;  /* 0x0000000022227229 */ /* 0x008fe40000000814 */
[----:B-----5:R-:W-:Y:S01]  /*02b0*/  DADD R28, R28, -R30 ;  /* 0x000000001c1c7229 */ /* 0x020fe2000000081e */
[----:B------:R-:W3:Y:S07]  /*02c0*/  LDG.E.64 R30, desc[UR4][R6.64] ;  /* 0x00000004061e7981 */ /* 0x000eee000c1e1b00 */
[----:B--2---:R-:W-:-:S08]  /*02d0*/  DMUL R20, R28, UR8 ;  /* 0x000000081c147c28 */ /* 0x004fd00008000000 */
[----:B------:R-:W-:-:S08]  /*02e0*/  DFMA R28, R34, UR8, -R20 ;  /* 0x00000008221c7c2b */ /* 0x000fd00008000814 */
[----:B----4-:R-:W-:Y:S01]  /*02f0*/  DADD R40, R28, R24 ;  /* 0x000000001c287229 */ /* 0x010fe20000000018 */
[----:B------:R-:W-:Y:S01]  /*0300*/  IMAD.WIDE R24, R27, 0x8, R12 ;  /* 0x000000081b187825 */ /* 0x000fe200078e020c */
[----:B------:R-:W3:Y:S05]  /*0310*/  LDG.E.64 R28, desc[UR4][R8.64] ;  /* 0x00000004081c7981 */ /* 0x000eea000c1e1b00 */
[----:B------:R0:W-:Y:S04]  /*0320*/  STG.E.64 desc[UR4][R12.64], R40 ;  /* 0x000000280c007986 */ /* 0x0001e8000c101b04 */
[----:B------:R-:W2:Y:S01]  /*0330*/  LDG.E.64 R32, desc[UR4][R24.64] ;  /* 0x0000000418207981 */ /* 0x000ea2000c1e1b00 */
[----:B------:R-:W-:-:S02]  /*0340*/  DADD R36, R38, -R36 ;  /* 0x0000000026247229 */ /* 0x000fc40000000824 */
[----:B------:R-:W-:Y:S01]  /*0350*/  DMUL R34, R34, UR8 ;  /* 0x0000000822227c28 */ /* 0x000fe20008000000 */
[----:B------:R-:W-:-:S05]  /*0360*/  IADD3 R0, PT, PT, R0, R26, RZ ;  /* 0x0000001a00007210 */ /* 0x000fca0007ffe0ff */
[----:B------:R-:W-:Y:S02]  /*0370*/  IMAD R0, R0, R27, R27 ;  /* 0x0000001b00007224 */ /* 0x000fe400078e021b */
[----:B------:R-:W-:-:S03]  /*0380*/  DFMA R38, R36, UR8, -R34 ;  /* 0x0000000824267c2b */ /* 0x000fc60008000822 */
[----:B------:R-:W-:-:S05]  /*0390*/  IADD3 R27, PT, PT, R0, R27, RZ ;  /* 0x0000001b001b7210 */ /* 0x000fca0007ffe0ff */
[----:B------:R-:W-:Y:S01]  /*03a0*/  IMAD.WIDE R26, R27, 0x8, R22 ;  /* 0x000000081b1a7825 */ /* 0x000fe200078e0216 */
[----:B--2---:R-:W-:-:S07]  /*03b0*/  DADD R32, R38, R32 ;  /* 0x0000000026207229 */ /* 0x004fce0000000020 */
[----:B------:R1:W-:Y:S04]  /*03c0*/  STG.E.64 desc[UR4][R24.64], R32 ;  /* 0x0000002018007986 */ /* 0x0003e8000c101b04 */
[----:B------:R-:W2:Y:S01]  /*03d0*/  LDG.E.64 R38, desc[UR4][R26.64] ;  /* 0x000000041a267981 */ /* 0x000ea2000c1e1b00 */
[----:B---3--:R-:W-:Y:S02]  /*03e0*/  DADD R28, R28, -R30 ;  /* 0x000000001c1c7229 */ /* 0x008fe4000000081e */
[----:B------:R-:W-:-:S08]  /*03f0*/  DMUL R36, R36, UR8 ;  /* 0x0000000824247c28 */ /* 0x000fd00008000000 */
[----:B------:R-:W-:Y:S01]  /*0400*/  DFMA R30, R28, UR8, -R36 ;  /* 0x000000081c1e7c2b */ /* 0x000fe20008000824 */
[----:B------:R-:W-:-:S07]  /*0410*/  IMAD.WIDE R22, R0, 0x8, R22 ;  /* 0x0000000800167825 */ /* 0x000fce00078e0216 */
[----:B--2---:R-:W-:-:S07]  /*0420*/  DADD R30, R30, R38 ;  /* 0x000000001e1e7229 */ /* 0x004fce0000000026 */
[----:B------:R2:W-:Y:S04]  /*0430*/  STG.E.64 desc[UR4][R26.64], R30 ;  /* 0x0000001e1a007986 */ /* 0x0005e8000c101b04 */
[----:B0-----:R-:W3:Y:S01]  /*0440*/  LDG.E.64 R40, desc[UR4][R22.64] ;  /* 0x0000000416287981 */ /* 0x001ee2000c1e1b00 */
[----:B------:R-:W-:-:S08]  /*0450*/  DFMA R38, -R28, UR8, R20 ;  /* 0x000000081c267c2b */ /* 0x000fd00008000114 */
[----:B---3--:R-:W-:-:S07]  /*0460*/  DADD R38, R38, R40 ;  /* 0x0000000026267229 */ /* 0x008fce0000000028 */
[----:B------:R0:W-:Y:S04]  /*0470*/  STG.E.64 desc[UR4][R22.64], R38 ;  /* 0x0000002616007986 */ /* 0x0001e8000c101b04 */
[----:B-1----:R-:W3:Y:S02]  /*0480*/  LDG.E.64 R32, desc[UR4][R18.64] ;  /* 0x0000000412207981 */ /* 0x002ee4000c1e1b00 */
[----:B---3--:R-:W-:-:S07]  /*0490*/  DADD R32, R34, R32 ;  /* 0x0000000022207229 */ /* 0x008fce0000000020 */
[----:B------:R1:W-:Y:S04]  /*04a0*/  STG.E.64 desc[UR4][R16.64], R32 ;  /* 0x0000002010007986 */ /* 0x0003e8000c101b04 */
[----:B------:R-:W3:Y:S02]  /*04b0*/  LDG.E.64 R34, desc[UR4][R14.64] ;  /* 0x000000040e227981 */ /* 0x000ee4000c1e1b00 */
[----:B---3--:R-:W-:-:S07]  /*04c0*/  DADD R34, R36, R34 ;  /* 0x0000000024227229 */ /* 0x008fce0000000022 */
[----:B------:R3:W-:Y:S04]  /*04d0*/  STG.E.64 desc[UR4][R10.64], R34 ;  /* 0x000000220a007986 */ /* 0x0007e8000c101b04 */
[----:B--2---:R-:W2:Y:S02]  /*04e0*/  LDG.E.64 R30, desc[UR4][R8.64] ;  /* 0x00000004081e7981 */ /* 0x004ea4000c1e1b00 */
[----:B--2---:R-:W-:-:S07]  /*04f0*/  DFMA R36, R28, UR8, R30 ;  /* 0x000000081c247c2b */ /* 0x004fce000800001e */
[----:B------:R2:W-:Y:S04]  /*0500*/  STG.E.64 desc[UR4][R6.64], R36 ;  /* 0x0000002406007986 */ /* 0x0005e8000c101b04 */
[----:B------:R-:W0:Y:S04]  /*0510*/  LDG.E.64 R28, desc[UR4][R4.64] ;  /* 0x00000004041c7981 */ /* 0x000e28000c1e1b00 */
[----:B------:R-:W4:Y:S01]  /*0520*/  LDG.E.64 R40, desc[UR4][R2.64+0x8] ;  /* 0x0000080402287981 */ /* 0x000f22000c1e1b00 */
[----:B0-----:R-:W-:-:S07]  /*0530*/  DADD R38, R20, R28 ;  /* 0x0000000014267229 */ /* 0x001fce000000001c */
[----:B------:R0:W-:Y:S04]  /*0540*/  STG.E.64 desc[UR4][R2.64], R38 ;  /* 0x0000002602007986 */ /* 0x0001e8000c101b04 */
[----:B-1----:R-:W4:Y:S04]  /*0550*/  LDG.E.64 R32, desc[UR4][R4.64+0x8] ;  /* 0x0000080404207981 */ /* 0x002f28000c1e1b00 */
[----:B------:R-:W5:Y:S04]  /*0560*/  LDG.E.64 R30, desc[UR4][R18.64+0x8] ;  /* 0x00000804121e7981 */ /* 0x000f68000c1e1b00 */
[----:B------:R-:W5:Y:S04]  /*0570*/  LDG.E.64 R20, desc[UR4][R16.64+0x8] ;  /* 0x0000080410147981 */ /* 0x000f68000c1e1b00 */
[----:B------:R-:W0:Y:S04]  /*0580*/  LDG.E.64 R28, desc[UR4][R12.64+0x8] ;  /* 0x000008040c1c7981 */ /* 0x000e28000c1e1b00 */
[----:B---3--:R-:W3:Y:S04]  /*0590*/  LDG.E.64 R34, desc[UR4][R14.64+0x8] ;  /* 0x000008040e227981 */ /* 0x008ee8000c1e1b00 */
[----:B--2---:R-:W3:Y:S01]  /*05a0*/  LDG.E.64 R36, desc[UR4][R10.64+0x8] ;  /* 0x000008040a247981 */ /* 0x004ee2000c1e1b00 */
[----:B----4-:R-:W-:-:S02]  /*05b0*/  DADD R32, R32, -R40 ;  /* 0x0000000020207229 */ /* 0x010fc40000000828 */
[----:B-----5:R-:W-:-:S06]  /*05c0*/  DADD R30, R30, -R20 ;  /* 0x000000001e1e7229 */ /* 0x020fcc0000000814 */
[----:B------:R-:W-:-:S08]  /*05d0*/  DMUL R20, R32, UR8 ;  /* 0x0000000820147c28 */ /* 0x000fd00008000000 */
[----:B------:R-:W-:-:S08]  /*05e0*/  DFMA R32, R30, UR8, -R20 ;  /* 0x000000081e207c2b */ /* 0x000fd00008000814 */
[----:B0-----:R-:W-:Y:S02]  /*05f0*/  DADD R38, R32, R28 ;  /* 0x0000000020267229 */ /* 0x001fe4000000001c */
[----:B------:R-:W2:Y:S04]  /*0600*/  LDG.E.64 R32, desc[UR4][R8.64+0x8] ;  /* 0x0000080408207981 */ /* 0x000ea8000c1e1b00 */
[----:B------:R-:W2:Y:S04]  /*0610*/  LDG.E.64 R28, desc[UR4][R6.64+0x8] ;  /* 0x00000804061c7981 */ /* 0x000ea8000c1e1b00 */
[----:B------:R0:W-:Y:S04]  /*0620*/  STG.E.64 desc[UR4][R12.64+0x8], R38 ;  /* 0x000008260c007986 */ /* 0x0001e8000c101b04 */
[----:B------:R-:W4:Y:S01]  /*0630*/  LDG.E.64 R40, desc[UR4][R24.64+0x8] ;  /* 0x0000080418287981 */ /* 0x000f22000c1e1b00 */
[----:B---3--:R-:W-:-:S02]  /*0640*/  DADD R34, R34, -R36 ;  /* 0x0000000022227229 */ /* 0x008fc40000000824 */
[----:B------:R-:W-:-:S08]  /*0650*/  DMUL R30, R30, UR8 ;  /* 0x000000081e1e7c28 */ /* 0x000fd00008000000 */
[----:B------:R-:W-:-:S08]  /*0660*/  DFMA R36, R34, UR8, -R30 ;  /* 0x0000000822247c2b */ /* 0x000fd0000800081e */
[----:B----4-:R-:W-:-:S07]  /*0670*/  DADD R36, R36, R40 ;  /* 0x0000000024247229 */ /* 0x010fce0000000028 */
[----:B------:R1:W-:Y:S04]  /*0680*/  STG.E.64 desc[UR4][R24.64+0x8], R36 ;  /* 0x0000082418007986 */ /* 0x0003e8000c101b04 */
[----:B------:R-:W3:Y:S01]  /*0690*/  LDG.E.64 R40, desc[UR4][R26.64+0x8] ;  /* 0x000008041a287981 */ /* 0x000ee2000c1e1b00 */
[----:B--2---:R-:W-:Y:S02]  /*06a0*/  DADD R28, R32, -R28 ;  /* 0x00000000201c7229 */ /* 0x004fe4000000081c */
[----:B------:R-:W-:-:S08]  /*06b0*/  DMUL R34, R34, UR8 ;  /* 0x0000000822227c28 */ /* 0x000fd00008000000 */
[----:B------:R-:W-:-:S08]  /*06c0*/  DFMA R32, R28, UR8, -R34 ;  /* 0x000000081c207c2b */ /* 0x000fd00008000822 */
[----:B---3--:R-:W-:-:S07]  /*06d0*/  DADD R32, R32, R40 ;  /* 0x0000000020207229 */ /* 0x008fce0000000028 */
[----:B------:R2:W-:Y:S04]  /*06e0*/  STG.E.64 desc[UR4][R26.64+0x8], R32 ;  /* 0x000008201a007986 */ /* 0x0005e8000c101b04 */
[----:B------:R-:W3:Y:S01]  /*06f0*/  LDG.E.64 R40, desc[UR4][R22.64+0x8] ;  /* 0x0000080416287981 */ /* 0x000ee2000c1e1b00 */
[----:B0-----:R-:W-:-:S08]  /*0700*/  DFMA R38, -R28, UR8, R20 ;  /* 0x000000081c267c2b */ /* 0x001fd00008000114 */
        /* <DEDUP_REMOVED lines=11> */
[----:B------:R-:W4:Y:S04]  /*07c0*/  LDG.E.64 R28, desc[UR4][R4.64+0x8] ;  /* 0x00000804041c7981 */ /* 0x000f28000c1e1b00 */
[----:B------:R-:W5:Y:S01]  /*07d0*/  LDG.E.64 R40, desc[UR4][R2.64+0x10] ;  /* 0x0000100402287981 */ /* 0x000f62000c1e1b00 */
[----:B----4-:R-:W-:-:S07]  /*07e0*/  DADD R34, R20, R28 ;  /* 0x0000000014227229 */ /* 0x010fce000000001c */
[----:B------:R4:W-:Y:S04]  /*07f0*/  STG.E.64 desc[UR4][R2.64+0x8], R34 ;  /* 0x0000082202007986 */ /* 0x0009e8000c101b04 */
[----:B0-----:R-:W5:Y:S04]  /*0800*/  LDG.E.64 R38, desc[UR4][R4.64+0x10] ;  /* 0x0000100404267981 */ /* 0x001f68000c1e1b00 */
[----:B------:R-:W3:Y:S04]  /*0810*/  LDG.E.64 R20, desc[UR4][R18.64+0x10] ;  /* 0x0000100412147981 */ /* 0x000ee8000c1e1b00 */
[----:B-1----:R-:W3:Y:S04]  /*0820*/  LDG.E.64 R36, desc[UR4][R16.64+0x10] ;  /* 0x0000100410247981 */ /* 0x002ee8000c1e1b00 */
[----:B------:R-:W4:Y:S01]  /*0830*/  LDG.E.64 R28, desc[UR4][R12.64+0x10] ;  /* 0x000010040c1c7981 */ /* 0x000f22000c1e1b00 */
[----:B-----5:R-:W-:-:S02]  /*0840*/  DADD R38, R38, -R40 ;  /* 0x0000000026267229 */ /* 0x020fc40000000828 */
[----:B---3--:R-:W-:-:S06]  /*0850*/  DADD R30, R20, -R36 ;  /* 0x00000000141e7229 */ /* 0x008fcc0000000824 */
[----:B------:R-:W-:Y:S01]  /*0860*/  DMUL R20, R38, UR8 ;  /* 0x0000000826147c28 */ /* 0x000fe20008000000 */
[----:B------:R-:W3:Y:S04]  /*0870*/  LDG.E.64 R36, desc[UR4][R14.64+0x10] ;  /* 0x000010040e247981 */ /* 0x000ee8000c1e1b00 */
[----:B------:R-:W3:Y:S03]  /*0880*/  LDG.E.64 R38, desc[UR4][R10.64+0x10] ;  /* 0x000010040a267981 */ /* 0x000ee6000c1e1b00 */
[----:B--2---:R-:W-:-:S08]  /*0890*/  DFMA R32, R30, UR8, -R20 ;  /* 0x000000081e207c2b */ /* 0x004fd00008000814 */
[----:B----4-:R-:W-:Y:S02]  /*08a0*/  DADD R34, R32, R28 ;  /* 0x0000000020227229 */ /* 0x010fe4000000001c */
[----:B------:R-:W2:Y:S04]  /*08b0*/  LDG.E.64 R32, desc[UR4][R8.64+0x10] ;  /* 0x0000100408207981 */ /* 0x000ea8000c1e1b00 */
[----:B------:R-:W2:Y:S04]  /*08c0*/  LDG.E.64 R28, desc[UR4][R6.64+0x10] ;  /* 0x00001004061c7981 */ /* 0x000ea8000c1e1b00 */
[----:B------:R0:W-:Y:S04]  /*08d0*/  STG.E.64 desc[UR4][R12.64+0x10], R34 ;  /* 0x000010220c007986 */ /* 0x0001e8000c101b04 */
[----:B------:R-:W4:Y:S01]  /*08e0*/  LDG.E.64 R40, desc[UR4][R24.64+0x10] ;  /* 0x0000100418287981 */ /* 0x000f22000c1e1b00 */
[----:B------:R-:W-:-:S02]  /*08f0*/  DMUL R30, R30, UR8 ;  /* 0x000000081e1e7c28 */ /* 0x000fc40008000000 */
[----:B---3--:R-:W-:-:S08]  /*0900*/  DADD R36, R36, -R38 ;  /* 0x0000000024247229 */ /* 0x008fd00000000826 */
[----:B------:R-:W-:-:S08]  /*0910*/  DFMA R38, R36, UR8, -R30 ;  /* 0x0000000824267c2b */ /* 0x000fd0000800081e */
[----:B----4-:R-:W-:-:S07]  /*0920*/  DADD R38, R38, R40 ;  /* 0x0000000026267229 */ /* 0x010fce0000000028 */
[----:B------:R-:W-:Y:S04]  /*0930*/  STG.E.64 desc[UR4][R24.64+0x10], R38 ;  /* 0x0000102618007986 */ /* 0x000fe8000c101b04 */
[----:B------:R-:W3:Y:S01]  /*0940*/  LDG.E.64 R40, desc[UR4][R26.64+0x10] ;  /* 0x000010041a287981 */ /* 0x000ee2000c1e1b00 */
[----:B--2---:R-:W-:Y:S02]  /*0950*/  DADD R28, R32, -R28 ;  /* 0x00000000201c7229 */ /* 0x004fe4000000081c */
[----:B------:R-:W-:-:S08]  /*0960*/  DMUL R32, R36, UR8 ;  /* 0x0000000824207c28 */ /* 0x000fd00008000000 */
[----:B------:R-:W-:-:S08]  /*0970*/  DFMA R36, R28, UR8, -R32 ;  /* 0x000000081c247c2b */ /* 0x000fd00008000820 */
[----:B---3--:R-:W-:-:S07]  /*0980*/  DADD R36, R36, R40 ;  /* 0x0000000024247229 */ /* 0x008fce0000000028 */
[----:B------:R-:W-:Y:S04]  /*0990*/  STG.E.64 desc[UR4][R26.64+0x10], R36 ;  /* 0x000010241a007986 */ /* 0x000fe8000c101b04 */
[----:B0-----:R-:W2:Y:S01]  /*09a0*/  LDG.E.64 R34, desc[UR4][R22.64+0x10] ;  /* 0x0000100416227981 */ /* 0x001ea2000c1e1b00 */
[----:B------:R-:W-:-:S08]  /*09b0*/  DFMA R12, -R28, UR8, R20 ;  /* 0x000000081c0c7c2b */ /* 0x000fd00008000114 */
[----:B--2---:R-:W-:-:S07]  /*09c0*/  DADD R12, R12, R34 ;  /* 0x000000000c0c7229 */ /* 0x004fce0000000022 */
[----:B------:R-:W-:Y:S04]  /*09d0*/  STG.E.64 desc[UR4][R22.64+0x10], R12 ;  /* 0x0000100c16007986 */ /* 0x000fe8000c101b04 */
[----:B------:R-:W2:Y:S02]  /*09e0*/  LDG.E.64 R18, desc[UR4][R18.64+0x10] ;  /* 0x0000100412127981 */ /* 0x000ea4000c1e1b00 */
[----:B--2---:R-:W-:-:S07]  /*09f0*/  DADD R30, R30, R18 ;  /* 0x000000001e1e7229 */ /* 0x004fce0000000012 */
[----:B------:R-:W-:Y:S04]  /*0a00*/  STG.E.64 desc[UR4][R16.64+0x10], R30 ;  /* 0x0000101e10007986 */ /* 0x000fe8000c101b04 */
[----:B------:R-:W2:Y:S02]  /*0a10*/  LDG.E.64 R14, desc[UR4][R14.64+0x10] ;  /* 0x000010040e0e7981 */ /* 0x000ea4000c1e1b00 */
[----:B--2---:R-:W-:-:S07]  /*0a20*/  DADD R32, R32, R14 ;  /* 0x0000000020207229 */ /* 0x004fce000000000e */
[----:B------:R-:W-:Y:S04]  /*0a30*/  STG.E.64 desc[UR4][R10.64+0x10], R32 ;  /* 0x000010200a007986 */ /* 0x000fe8000c101b04 */
[----:B------:R-:W2:Y:S02]  /*0a40*/  LDG.E.64 R8, desc[UR4][R8.64+0x10] ;  /* 0x0000100408087981 */ /* 0x000ea4000c1e1b00 */
[----:B--2---:R-:W-:-:S07]  /*0a50*/  DFMA R28, R28, UR8, R8 ;  /* 0x000000081c1c7c2b */ /* 0x004fce0008000008 */
[----:B------:R-:W-:Y:S04]  /*0a60*/  STG.E.64 desc[UR4][R6.64+0x10], R28 ;  /* 0x0000101c06007986 */ /* 0x000fe8000c101b04 */
[----:B------:R-:W2:Y:S02]  /*0a70*/  LDG.E.64 R4, desc[UR4][R4.64+0x10] ;  /* 0x0000100404047981 */ /* 0x000ea4000c1e1b00 */
[----:B--2---:R-:W-:-:S07]  /*0a80*/  DADD R20, R20, R4 ;  /* 0x0000000014147229 */ /* 0x004fce0000000004 */
[----:B------:R-:W-:Y:S01]  /*0a90*/  STG.E.64 desc[UR4][R2.64+0x10], R20 ;  /* 0x0000101402007986 */ /* 0x000fe2000c101b04 */
[----:B------:R-:W-:Y:S05]  /*0aa0*/  EXIT ;  /* 0x000000000000794d */ /* 0x000fea0003800000 */
.L_x_17:
        /* <DEDUP_REMOVED lines=13> */
.L_x_46:


//--------------------- .text._Z13opt_eps_splitiiPdS_ddddiiii --------------------------
	.section	.text._Z13opt_eps_splitiiPdS_ddddiiii,"ax",@progbits
	.align	128
        .global         _Z13opt_eps_splitiiPdS_ddddiiii
        .type           _Z13opt_eps_splitiiPdS_ddddiiii,@function
        .size           _Z13opt_eps_splitiiPdS_ddddiiii,(.L_x_44 - _Z13opt_eps_splitiiPdS_ddddiiii)
        .other          _Z13opt_eps_splitiiPdS_ddddiiii,@"STO_CUDA_ENTRY STV_DEFAULT"
_Z13opt_eps_splitiiPdS_ddddiiii:
.text._Z13opt_eps_splitiiPdS_ddddiiii:
        /* <DEDUP_REMOVED lines=14> */
[----:B------:R-:W1:Y:S01]  /*00e0*/  LDC R35, c[0x0][0x384] ;  /* 0x0000e100ff237b82 */ /* 0x000e620000000800 */
[----:B------:R-:W-:Y:S01]  /*00f0*/  IMAD R2, R0, UR7, R3 ;  /* 0x0000000700027c24 */ /* 0x000fe2000f8e0203 */
[----:B------:R-:W2:Y:S06]  /*0100*/  LDCU.64 UR6, c[0x0][0x358] ;  /* 0x00006b00ff0677ac */ /* 0x000eac0008000a00 */
[----:B------:R-:W3:Y:S08]  /*0110*/  LDC R7, c[0x0][0x380] ;  /* 0x0000e000ff077b82 */ /* 0x000ef00000000800 */
[----:B------:R-:W4:Y:S01]  /*0120*/  LDC.64 R44, c[0x0][0x388] ;  /* 0x0000e200ff2c7b82 */ /* 0x000f220000000a00 */
[----:B0-----:R-:W-:Y:S01]  /*0130*/  ISETP.NE.AND P0, PT, RZ, UR4, PT ;  /* 0x00000004ff007c0c */ /* 0x001fe2000bf05270 */
[----:B------:R-:W0:Y:S01]  /*0140*/  LDCU UR4, c[0x0][0x3c0] ;  /* 0x00007800ff0477ac */ /* 0x000e220008000800 */
[----:B-1----:R-:W-:-:S05]  /*0150*/  IMAD R4, R2, R35, RZ ;  /* 0x0000002302047224 */ /* 0x002fca00078e02ff */
[----:B------:R-:W1:Y:S01]  /*0160*/  LDC.64 R30, c[0x0][0x390] ;  /* 0x0000e400ff1e7b82 */ /* 0x000e620000000a00 */
[----:B------:R-:W-:-:S05]  /*0170*/  IMAD.SHL.U32 R5, R4, 0x4, RZ ;  /* 0x0000000404057824 */ /* 0x000fca00078e00ff */
[CC--:B---3--:R-:W-:Y:S02]  /*0180*/  @P0 IMAD R2, R0.reuse, R7.reuse, RZ ;  /* 0x0000000700020224 */ /* 0x0c8fe400078e02ff */
[----:B------:R-:W3:Y:S01]  /*0190*/  LDC.64 R68, c[0x0][0x398] ;  /* 0x0000e600ff447b82 */ /* 0x000ee20000000a00 */
[----:B------:R-:W-:Y:S02]  /*01a0*/  @!P0 IMAD R0, R0, R7, RZ ;  /* 0x0000000700008224 */ /* 0x000fe400078e02ff */
[----:B------:R-:W-:Y:S02]  /*01b0*/  @P0 IMAD.IADD R2, R3, 0x1, R2 ;  /* 0x0000000103020824 */ /* 0x000fe400078e0202 */
[----:B------:R-:W-:Y:S02]  /*01c0*/  @!P0 IMAD R0, R0, 0x2, R7 ;  /* 0x0000000200008824 */ /* 0x000fe400078e0207 */
[----:B----4-:R-:W-:-:S04]  /*01d0*/  IMAD.WIDE R44, R5, 0x8, R44 ;  /* 0x00000008052c7825 */ /* 0x010fc800078e022c */
[----:B------:R-:W-:Y:S01]  /*01e0*/  @!P0 IMAD R3, R3, 0x2, R0 ;  /* 0x0000000203038824 */ /* 0x000fe200078e0200 */
[----:B------:R-:W-:Y:S01]  /*01f0*/  @P0 SHF.L.U32 R0, R2, 0x1, RZ ;  /* 0x0000000102000819 */ /* 0x000fe200000006ff */
[----:B------:R-:W-:Y:S01]  /*0200*/  IMAD.WIDE R42, R35, 0x8, R44 ;  /* 0x00000008232a7825 */ /* 0x000fe200078e022c */
[----:B--2---:R-:W2:Y:S03]  /*0210*/  LDG.E.64 R52, desc[UR6][R44.64+0x8] ;  /* 0x000008062c347981 */ /* 0x004ea6000c1e1b00 */
[----:B------:R-:W-:Y:S01]  /*0220*/  @!P0 VIADD R0, R3, 0x1 ;  /* 0x0000000103008836 */ /* 0x000fe20000000000 */
[----:B------:R-:W4:Y:S01]  /*0230*/  LDG.E.64 R46, desc[UR6][R42.64] ;  /* 0x000000062a2e7981 */ /* 0x000f22000c1e1b00 */
[----:B------:R-:W-:-:S03]  /*0240*/  IMAD.WIDE R40, R35, 0x8, R42 ;  /* 0x0000000823287825 */ /* 0x000fc600078e022a */
[----:B------:R-:W5:Y:S01]  /*0250*/  LDG.E.64 R64, desc[UR6][R44.64+0x10] ;  /* 0x000010062c407981 */ /* 0x000f62000c1e1b00 */
[C---:B------:R-:W-:Y:S02]  /*0260*/  IMAD.IADD R2, R0.reuse, 0x1, R7 ;  /* 0x0000000100027824 */ /* 0x040fe400078e0207 */
[-C--:B------:R-:W-:Y:S01]  /*0270*/  IMAD R37, R0, R35.reuse, RZ ;  /* 0x0000002300257224 */ /* 0x080fe200078e02ff */
[----:B------:R-:W4:Y:S01]  /*0280*/  LDG.E.64 R48, desc[UR6][R40.64] ;  /* 0x0000000628307981 */ /* 0x000f22000c1e1b00 */
[----:B------:R-:W-:Y:S02]  /*0290*/  IMAD R5, R2, R35, RZ ;  /* 0x0000002302057224 */ /* 0x000fe400078e02ff */
[----:B------:R-:W-:Y:S01]  /*02a0*/  IMAD.WIDE R38, R35, 0x8, R40 ;  /* 0x0000000823267825 */ /* 0x000fe200078e0228 */
[----:B------:R-:W2:Y:S03]  /*02b0*/  LDG.E.64 R2, desc[UR6][R44.64] ;  /* 0x000000062c027981 */ /* 0x000ea6000c1e1b00 */
[----:B-1----:R-:W-:Y:S01]  /*02c0*/  IMAD.WIDE R36, R37, 0x8, R30 ;  /* 0x0000000825247825 */ /* 0x002fe200078e021e */
[----:B------:R-:W5:Y:S03]  /*02d0*/  LDG.E.64 R50, desc[UR6][R38.64] ;  /* 0x0000000626327981 */ /* 0x000f66000c1e1b00 */
[----:B------:R-:W-:Y:S01]  /*02e0*/  IMAD.IADD R33, R5, 0x1, R35 ;  /* 0x0000000105217824 */ /* 0x000fe200078e0223 */
[----:B------:R-:W5:Y:S01]  /*02f0*/  LDG.E.64 R58, desc[UR6][R38.64+0x8] ;  /* 0x00000806263a7981 */ /* 0x000f62000c1e1b00 */
[----:B------:R-:W-:-:S03]  /*0300*/  IMAD.WIDE R34, R35, 0x8, R36 ;  /* 0x0000000823227825 */ /* 0x000fc600078e0224 */
[----:B------:R-:W5:Y:S01]  /*0310*/  LDG.E.64 R28, desc[UR6][R36.64] ;  /* 0x00000006241c7981 */ /* 0x000f62000c1e1b00 */
[----:B------:R-:W-:-:S03]  /*0320*/  IMAD.WIDE R32, R33, 0x8, R30 ;  /* 0x0000000821207825 */ /* 0x000fc600078e021e */
[----:B------:R-:W5:Y:S01]  /*0330*/  LDG.E.64 R26, desc[UR6][R34.64] ;  /* 0x00000006221a7981 */ /* 0x000f62000c1e1b00 */
[----:B------:R-:W-:-:S03]  /*0340*/  IMAD.WIDE R30, R5, 0x8, R30 ;  /* 0x00000008051e7825 */ /* 0x000fc600078e021e */
[----:B------:R-:W5:Y:S04]  /*0350*/  LDG.E.64 R24, desc[UR6][R32.64] ;  /* 0x0000000620187981 */ /* 0x000f68000c1e1b00 */
        /* <DEDUP_REMOVED lines=13> */
[----:B------:R-:W5:Y:S01]  /*0430*/  LDG.E.64 R6, desc[UR6][R30.64+0x10] ;  /* 0x000010061e067981 */ /* 0x000f62000c1e1b00 */
[----:B------:R-:W-:Y:S01]  /*0440*/  IMAD.MOV.U32 R78, RZ, RZ, 0x0 ;  /* 0x00000000ff4e7424 */ /* 0x000fe200078e00ff */
[----:B------:R-:W-:Y:S01]  /*0450*/  MOV R79, 0x3fd00000 ;  /* 0x3fd00000004f7802 */ /* 0x000fe20000000f00 */
[----:B0-----:R-:W-:-:S05]  /*0460*/  UISETP.GE.AND UP0, UPT, UR4, 0x1, UPT ;  /* 0x000000010400788c */ /* 0x001fca000bf06270 */
[----:B---3--:R-:W-:Y:S02]  /*0470*/  DFMA R68, R68, R78, 1 ;  /* 0x3ff000004444742b */ /* 0x008fe4000000004e */
[----:B----4-:R-:W-:Y:S02]  /*0480*/  DADD R72, -R46, R48 ;  /* 0x000000002e487229 */ /* 0x010fe40000000130 */
[C---:B--2---:R-:W-:Y:S02]  /*0490*/  DADD R70, -R2.reuse, R46 ;  /* 0x0000000002467229 */ /* 0x044fe4000000012e */
[--C-:B-----5:R-:W-:Y:S02]  /*04a0*/  DADD R4, R2, -R50.reuse ;  /* 0x0000000002047229 */ /* 0x120fe40000000832 */
[----:B------:R-:W-:Y:S02]  /*04b0*/  DADD R74, -R48, R50 ;  /* 0x00000000304a7229 */ /* 0x000fe40000000132 */
[----:B------:R-:W-:-:S04]  /*04c0*/  DADD R76, R52, -R58 ;  /* 0x00000000344c7229 */ /* 0x000fc8000000083a */
[----:B------:R-:W-:Y:S02]  /*04d0*/  DADD R28, R28, -R4 ;  /* 0x000000001c1c7229 */ /* 0x000fe40000000804 */
[----:B------:R-:W-:Y:S02]  /*04e0*/  DADD R26, R26, -R70 ;  /* 0x000000001a1a7229 */ /* 0x000fe40000000846 */
[----:B------:R-:W-:Y:S02]  /*04f0*/  DADD R24, R24, -R72 ;  /* 0x0000000018187229 */ /* 0x000fe40000000848 */
[----:B------:R-:W-:Y:S02]  /*0500*/  DADD R22, R22, -R74 ;  /* 0x0000000016167229 */ /* 0x000fe4000000084a */
[----:B------:R-:W-:Y:S02]  /*0510*/  DADD R20, R20, -R76 ;  /* 0x0000000014147229 */ /* 0x000fe4000000084c */
[----:B------:R-:W-:-:S02]  /*0520*/  DADD R4, -R52, R54 ;  /* 0x0000000034047229 */ /* 0x000fc40000000136 */
[----:B------:R-:W-:Y:S02]  /*0530*/  DADD R76, -R64, R60 ;  /* 0x00000000404c7229 */ /* 0x000fe4000000013c */
[----:B------:R-:W-:Y:S02]  /*0540*/  DADD R70, -R54, R56 ;  /* 0x0000000036467229 */ /* 0x000fe40000000138 */
[----:B------:R-:W-:Y:S02]  /*0550*/  DADD R72, -R56, R58 ;  /* 0x0000000038487229 */ /* 0x000fe4000000013a */
[----:B------:R-:W-:Y:S02]  /*0560*/  DADD R74, R64, -R66 ;  /* 0x00000000404a7229 */ /* 0x000fe40000000842 */
[----:B------:R-:W-:Y:S02]  /*0570*/  DADD R78, -R60, R62 ;  /* 0x000000003c4e7229 */ /* 0x000fe4000000013e */
[----:B------:R-:W-:-:S02]  /*0580*/  DADD R80, -R62, R66 ;  /* 0x000000003e507229 */ /* 0x000fc40000000142 */
[----:B------:R-:W-:Y:S02]  /*0590*/  DADD R18, R18, -R4 ;  /* 0x0000000012127229 */ /* 0x000fe40000000804 */
[----:B------:R-:W-:Y:S02]  /*05a0*/  DADD R16, R16, -R70 ;  /* 0x0000000010107229 */ /* 0x000fe40000000846 */
[----:B------:R-:W-:Y:S02]  /*05b0*/  DADD R14, R14, -R72 ;  /* 0x000000000e0e7229 */ /* 0x000fe40000000848 */
[----:B------:R-:W-:Y:S02]  /*05c0*/  DADD R12, R12, -R74 ;  /* 0x000000000c0c7229 */ /* 0x000fe4000000084a */
[----:B------:R-:W-:Y:S02]  /*05d0*/  DADD R10, R10, -R76 ;  /* 0x000000000a0a7229 */ /* 0x000fe4000000084c */
[----:B------:R-:W-:-:S02]  /*05e0*/  DADD R8, R8, -R78 ;  /* 0x0000000008087229 */ /* 0x000fc4000000084e */
[----:B------:R-:W-:Y:S01]  /*05f0*/  DADD R6, R6, -R80 ;  /* 0x0000000006067229 */ /* 0x000fe20000000850 */
[----:B------:R-:W-:Y:S10]  /*0600*/  BRA.U !UP0, `(.L_x_18) ;  /* 0x0000000908847547 */ /* 0x000ff4000b800000 */
[----:B------:R-:W0:Y:S01]  /*0610*/  MUFU.RCP64H R5, R69 ;  /* 0x0000004500057308 */ /* 0x000e220000001800 */
[----:B------:R-:W-:-:S05]  /*0620*/  VIADD R4, R69, 0x300402 ;  /* 0x0030040245047836 */ /* 0x000fca0000000000 */
[----:B------:R-:W-:Y:S01]  /*0630*/  FSETP.GEU.AND P0, PT, |R4|, 5.8789094863358348022e-39, PT ;  /* 0x004004020400780b */ /* 0x000fe20003f0e200 */
[----:B0-----:R-:W-:-:S08]  /*0640*/  DFMA R70, -R68, R4, 1 ;  /* 0x3ff000004446742b */ /* 0x001fd00000000104 */
[----:B------:R-:W-:-:S08]  /*0650*/  DFMA R70, R70, R70, R70 ;  /* 0x000000464646722b */ /* 0x000fd00000000046 */
[----:B------:R-:W-:-:S08]  /*0660*/  DFMA R70, R4, R70, R4 ;  /* 0x000000460446722b */ /* 0x000fd00000000004 */
[----:B------:R-:W-:-:S08]  /*0670*/  DFMA R72, -R68, R70, 1 ;  /* 0x3ff000004448742b */ /* 0x000fd00000000146 */
[----:B------:R-:W-:Y:S01]  /*0680*/  DFMA R4, R70, R72, R70 ;  /* 0x000000484604722b */ /* 0x000fe20000000046 */
[----:B------:R-:W-:Y:S10]  /*0690*/  @P0 BRA `(.L_x_19) ;  /* 0x0000000000180947 */ /* 0x000ff40003800000 */
[----:B------:R-:W-:-:S05]  /*06a0*/  LOP3.LUT R0, R69, 0x7fffffff, RZ, 0xc0, !PT ;  /* 0x7fffffff45007812 */ /* 0x000fca00078ec0ff */
[----:B------:R-:W-:Y:S01]  /*06b0*/  VIADD R70, R0, 0xfff00000 ;  /* 0xfff0000000467836 */ /* 0x000fe20000000000 */
[----:B------:R-:W-:-:S07]  /*06c0*/  MOV R0, 0x6e0 ;  /* 0x000006e000007802 */ /* 0x000fce0000000f00 */
[----:B------:R-:W-:Y:S05]  /*06d0*/  CALL.REL.NOINC `($__internal_2_$__cuda_sm20_dblrcp_rn_slowpath_v3) ;  /* 0x0000000c00147944 */ /* 0x000fea0003c00000 */
[----:B------:R-:W-:Y:S02]  /*06e0*/  IMAD.MOV.U32 R4, RZ, RZ, R68 ;  /* 0x000000ffff047224 */ /* 0x000fe400078e0044 */
[----:B------:R-:W-:-:S07]  /*06f0*/  IMAD.MOV.U32 R5, RZ, RZ, R69 ;  /* 0x000000ffff057224 */ /* 0x000fce00078e0045 */
.L_x_19:
[----:B------:R-:W0:Y:S01]  /*0700*/  LDCU UR4, c[0x0][0x3c0] ;  /* 0x00007800ff0477ac */ /* 0x000e220008000800 */
[----:B------:R-:W1:Y:S01]  /*0710*/  LDCU.64 UR8, c[0x0][0x3a0] ;  /* 0x00007400ff0877ac */ /* 0x000e620008000a00 */
[----:B0-----:R-:W-:-:S12]  /*0720*/  UIADD3 UR4, UPT, UPT, -UR4, URZ, URZ ;  /* 0x000000ff04047290 */ /* 0x001fd8000fffe1ff */
.L_x_25:
[----:B------:R-:W-:Y:S01]  /*0730*/  DADD R70, R50, R46 ;  /* 0x0000000032467229 */ /* 0x000fe2000000002e */
[----:B------:R-:W-:Y:S01]  /*0740*/  BSSY.RECONVERGENT B0, `(.L_x_20) ;  /* 0x000007e000007945 */ /* 0x000fe20003800200 */
[----:B------:R-:W-:Y:S02]  /*0750*/  DADD R74, R48, R2 ;  /* 0x00000000304a7229 */ /* 0x000fe40000000002 */
[----:B------:R-:W-:-:S04]  /*0760*/  DADD R68, R58, R54 ;  /* 0x000000003a447229 */ /* 0x000fc80000000036 */
[--C-:B------:R-:W-:Y:S02]  /*0770*/  DADD R72, R26, R70.reuse ;  /* 0x000000001a487229 */ /* 0x100fe40000000046 */
[----:B------:R-:W-:Y:S02]  /*0780*/  DADD R76, R22, R70 ;  /* 0x00000000164c7229 */ /* 0x000fe40000000046 */
[--C-:B------:R-:W-:Y:S02]  /*0790*/  DADD R70, R24, R74.reuse ;  /* 0x0000000018467229 */ /* 0x100fe4000000004a */
[C---:B------:R-:W-:Y:S02]  /*07a0*/  DADD R74, R28.reuse, R74 ;  /* 0x000000001c4a7229 */ /* 0x040fe4000000004a */
[----:B------:R-:W-:Y:S02]  /*07b0*/  DADD R72, -R28, R72 ;  /* 0x000000001c487229 */ /* 0x000fe40000000148 */
[----:B------:R-:W-:-:S02]  /*07c0*/  DADD R76, -R24, R76 ;  /* 0x00000000184c7229 */ /* 0x000fc4000000014c */
[----:B------:R-:W-:Y:S02]  /*07d0*/  DADD R70, -R26, R70 ;  /* 0x000000001a467229 */ /* 0x000fe40000000146 */
[--C-:B------:R-:W-:Y:S02]  /*07e0*/  DADD R78, R18, R68.reuse ;  /* 0x00000000124e7229 */ /* 0x100fe40000000044 */
[----:B------:R-:W-:Y:S02]  /*07f0*/  DMUL R72, R72, 0.25 ;  /* 0x3fd0000048487828 */ /* 0x000fe40000000000 */
[----:B------:R-:W-:Y:S02]  /*0800*/  DADD R80, R14, R68 ;  /* 0x000000000e507229 */ /* 0x000fe40000000044 */
[----:B------:R-:W-:Y:S02]  /*0810*/  DMUL R68, R76, 0.25 ;  /* 0x3fd000004c447828 */ /* 0x000fe40000000000 */
[----:B------:R-:W-:-:S02]  /*0820*/  DMUL R70, R70, 0.25 ;  /* 0x3fd0000046467828 */ /* 0x000fc40000000000 */
[----:B------:R-:W-:Y:S02]  /*0830*/  DFMA R2, R2, 0.5, R72 ;  /* 0x3fe000000202782b */ /* 0x000fe40000000048 */
[----:B------:R-:W-:Y:S02]  /*0840*/  DADD R72, R56, R52 ;  /* 0x0000000038487229 */ /* 0x000fe40000000034 */
[----:B------:R-:W-:Y:S02]  /*0850*/  DADD R74, -R22, R74 ;  /* 0x00000000164a7229 */ /* 0x000fe4000000014a */
[----:B------:R-:W-:Y:S02]  /*0860*/  DADD R78, -R20, R78 ;  /* 0x00000000144e7229 */ /* 0x000fe4000000014e */
[----:B------:R-:W-:Y:S02]  /*0870*/  DFMA R68, R48, 0.5, R68 ;  /* 0x3fe000003044782b */ /* 0x000fe40000000044 */
[----:B------:R-:W-:-:S02]  /*0880*/  DFMA R48, R46, 0.5, R70 ;  /* 0x3fe000002e30782b */ /* 0x000fc40000000046 */
[----:B------:R-:W-:Y:S02]  /*0890*/  DADD R46, R16, R72 ;  /* 0x00000000102e7229 */ /* 0x000fe40000000048 */
[----:B------:R-:W-:Y:S02]  /*08a0*/  DMUL R74, R74, 0.25 ;  /* 0x3fd000004a4a7828 */ /* 0x000fe40000000000 */
[----:B------:R-:W-:Y:S02]  /*08b0*/  DMUL R78, R78, 0.25 ;  /* 0x3fd000004e4e7828 */ /* 0x000fe40000000000 */
[----:B------:R-:W-:Y:S02]  /*08c0*/  DADD R70, R66, R60 ;  /* 0x0000000042467229 */ /* 0x000fe4000000003c */
[----:B------:R-:W-:Y:S02]  /*08d0*/  DADD R76, R62, R64 ;  /* 0x000000003e4c7229 */ /* 0x000fe40000000040 */
[----:B------:R-:W-:-:S02]  /*08e0*/  DADD R46, -R18, R46 ;  /* 0x00000000122e7229 */ /* 0x000fc4000000012e */
[----:B------:R-:W-:Y:S02]  /*08f0*/  DFMA R50, R50, 0.5, R74 ;  /* 0x3fe000003232782b */ /* 0x000fe4000000004a */
[----:B------:R-:W-:Y:S02]  /*0900*/  DFMA R52, R52, 0.5, R78 ;  /* 0x3fe000003434782b */ /* 0x000fe4000000004e */
[--C-:B------:R-:W-:Y:S02]  /*0910*/  DADD R74, R10, R70.reuse ;  /* 0x000000000a4a7229 */ /* 0x100fe40000000046 */
[----:B------:R-:W-:Y:S02]  /*0920*/  DADD R78, R6, R70 ;  /* 0x00000000064e7229 */ /* 0x000fe40000000046 */
[----:B------:R-:W-:Y:S02]  /*0930*/  DADD R70, R8, R76 ;  /* 0x0000000008467229 */ /* 0x000fe4000000004c */
[----:B------:R-:W-:-:S02]  /*0940*/  DADD R80, -R16, R80 ;  /* 0x0000000010507229 */ /* 0x000fc40000000150 */
[----:B------:R-:W-:Y:S02]  /*0950*/  DADD R72, R20, R72 ;  /* 0x0000000014487229 */ /* 0x000fe40000000048 */
[----:B------:R-:W-:Y:S02]  /*0960*/  DMUL R46, R46, 0.25 ;  /* 0x3fd000002e2e7828 */ /* 0x000fe40000000000 */
[----:B------:R-:W-:Y:S02]  /*0970*/  DADD R70, -R10, R70 ;  /* 0x000000000a467229 */ /* 0x000fe40000000146 */
[----:B------:R-:W-:Y:S02]  /*0980*/  DMUL R80, R80, 0.25 ;  /* 0x3fd0000050507828 */ /* 0x000fe40000000000 */
[----:B------:R-:W-:Y:S02]  /*0990*/  DADD R72, -R14, R72 ;  /* 0x000000000e487229 */ /* 0x000fe40000000148 */
[----:B------:R-:W-:-:S02]  /*09a0*/  DADD R74, -R12, R74 ;  /* 0x000000000c4a7229 */ /* 0x000fc4000000014a */
[----:B------:R-:W-:Y:S02]  /*09b0*/  DFMA R54, R54, 0.5, R46 ;  /* 0x3fe000003636782b */ /* 0x000fe4000000002e */
[----:B------:R-:W-:Y:S02]  /*09c0*/  DMUL R70, R70, 0.25 ;  /* 0x3fd0000046467828 */ /* 0x000fe40000000000 */
[----:B------:R-:W-:Y:S02]  /*09d0*/  DFMA R56, R56, 0.5, R80 ;  /* 0x3fe000003838782b */ /* 0x000fe40000000050 */
[----:B------:R-:W-:Y:S02]  /*09e0*/  DADD R76, R12, R76 ;  /* 0x000000000c4c7229 */ /* 0x000fe4000000004c */
[----:B------:R-:W-:Y:S02]  /*09f0*/  DADD R78, -R8, R78 ;  /* 0x00000000084e7229 */ /* 0x000fe4000000014e */
[----:B------:R-:W-:-:S02]  /*0a00*/  DMUL R72, R72, 0.25 ;  /* 0x3fd0000048487828 */ /* 0x000fc40000000000 */
[----:B------:R-:W-:Y:S02]  /*0a10*/  DMUL R74, R74, 0.25 ;  /* 0x3fd000004a4a7828 */ /* 0x000fe40000000000 */
[-C--:B------:R-:W-:Y:S02]  /*0a20*/  DMUL R52, R52, R4.reuse ;  /* 0x0000000434347228 */ /* 0x080fe40000000000 */
[-C--:B------:R-:W-:Y:S02]  /*0a30*/  DMUL R54, R54, R4.reuse ;  /* 0x0000000436367228 */ /* 0x080fe40000000000 */
[----:B------:R-:W-:Y:S02]  /*0a40*/  DFMA R60, R60, 0.5, R70 ;  /* 0x3fe000003c3c782b */ /* 0x000fe40000000046 */
[----:B------:R-:W-:Y:S02]  /*0a50*/  DMUL R46, R2, R4 ;  /* 0x00000004022e7228 */ /* 0x000fe40000000000 */
[----:B------:R-:W-:-:S02]  /*0a60*/  DADD R76, -R6, R76 ;  /* 0x00000000064c7229 */ /* 0x000fc4000000014c */
[----:B------:R-:W-:Y:S02]  /*0a70*/  DFMA R58, R58, 0.5, R72 ;  /* 0x3fe000003a3a782b */ /* 0x000fe40000000048 */
[----:B------:R-:W-:Y:S02]  /*0a80*/  DMUL R78, R78, 0.25 ;  /* 0x3fd000004e4e7828 */ /* 0x000fe40000000000 */
[----:B------:R-:W-:Y:S02]  /*0a90*/  DFMA R64, R64, 0.5, R74 ;  /* 0x3fe000004040782b */ /* 0x000fe4000000004a */
[----:B------:R-:W-:Y:S02]  /*0aa0*/  DMUL R48, R48, R4 ;  /* 0x0000000430307228 */ /* 0x000fe40000000000 */
[----:B------:R-:W-:Y:S02]  /*0ab0*/  DMUL R2, R52, R52 ;  /* 0x0000003434027228 */ /* 0x000fe40000000000 */
[----:B------:R-:W-:-:S02]  /*0ac0*/  DMUL R70, R54, R54 ;  /* 0x0000003636467228 */ /* 0x000fc40000000000 */
[-C--:B------:R-:W-:Y:S02]  /*0ad0*/  DMUL R56, R56, R4.reuse ;  /* 0x0000000438387228 */ /* 0x080fe40000000000 */
[----:B------:R-:W-:Y:S02]  /*0ae0*/  DMUL R76, R76, 0.25 ;  /* 0x3fd000004c4c7828 */ /* 0x000fe40000000000 */
[----:B------:R-:W-:Y:S02]  /*0af0*/  DFMA R62, R62, 0.5, R78 ;  /* 0x3fe000003e3e782b */ /* 0x000fe4000000004e */
[-C--:B------:R-:W-:Y:S02]  /*0b00*/  DMUL R68, R68, R4.reuse ;  /* 0x0000000444447228 */ /* 0x080fe40000000000 */
[-C--:B------:R-:W-:Y:S02]  /*0b10*/  DMUL R64, R64, R4.reuse ;  /* 0x0000000440407228 */ /* 0x080fe40000000000 */
[----:B------:R-:W-:-:S02]  /*0b20*/  DMUL R60, R60, R4 ;  /* 0x000000043c3c7228 */ /* 0x000fc40000000000 */
[----:B------:R-:W-:Y:S02]  /*0b30*/  DFMA R2, R46, R46, R2 ;  /* 0x0000002e2e02722b */ /* 0x000fe40000000002 */
[----:B------:R-:W-:Y:S02]  /*0b40*/  DFMA R70, R48, R48, R70 ;  /* 0x000000303046722b */ /* 0x000fe40000000046 */
[----:B------:R-:W-:Y:S02]  /*0b50*/  DMUL R58, R58, R4 ;  /* 0x000000043a3a7228 */ /* 0x000fe40000000000 */
[----:B------:R-:W-:Y:S02]  /*0b60*/  DMUL R72, R56, R56 ;  /* 0x0000003838487228 */ /* 0x000fe40000000000 */
[----:B------:R-:W-:Y:S02]  /*0b70*/  DFMA R66, R66, 0.5, R76 ;  /* 0x3fe000004242782b */ /* 0x000fe4000000004c */
[----:B------:R-:W-:-:S02]  /*0b80*/  DMUL R50, R50, R4 ;  /* 0x0000000432327228 */ /* 0x000fc40000000000 */
[----:B------:R-:W-:Y:S02]  /*0b90*/  DMUL R62, R62, R4 ;  /* 0x000000043e3e7228 */ /* 0x000fe40000000000 */
[----:B------:R-:W-:Y:S02]  /*0ba0*/  DFMA R2, R64, R64, R2 ;  /* 0x000000404002722b */ /* 0x000fe40000000002 */
[----:B------:R-:W-:Y:S02]  /*0bb0*/  DFMA R70, R60, R60, R70 ;  /* 0x0000003c3c46722b */ /* 0x000fe40000000046 */
[----:B------:R-:W-:Y:S02]  /*0bc0*/  DMUL R74, R58, R58 ;  /* 0x0000003a3a4a7228 */ /* 0x000fe40000000000 */
[----:B------:R-:W-:Y:S02]  /*0bd0*/  DFMA R72, R68, R68, R72 ;  /* 0x000000444448722b */ /* 0x000fe40000000048 */
[----:B------:R-:W-:-:S02]  /*0be0*/  DMUL R66, R66, R4 ;  /* 0x0000000442427228 */ /* 0x000fc40000000000 */
[----:B------:R-:W-:Y:S02]  /*0bf0*/  DADD R2, R2, R70 ;  /* 0x0000000002027229 */ /* 0x000fe40000000046 */
[----:B------:R-:W-:Y:S02]  /*0c00*/  DFMA R74, R50, R50, R74 ;  /* 0x00000032324a722b */ /* 0x000fe4000000004a */
[----:B------:R-:W-:-:S06]  /*0c10*/  DFMA R72, R62, R62, R72 ;  /* 0x0000003e3e48722b */ /* 0x000fcc0000000048 */
[----:B------:R-:W-:Y:S02]  /*0c20*/  DFMA R70, R66, R66, R74 ;  /* 0x000000424246722b */ /* 0x000fe4000000004a */
[----:B------:R-:W-:Y:S01]  /*0c30*/  DADD R2, R2, R72 ;  /* 0x0000000002027229 */ /* 0x000fe20000000048 */
[----:B------:R-:W-:Y:S01]  /*0c40*/  MOV R72, 0x0 ;  /* 0x0000000000487802 */ /* 0x000fe20000000f00 */
[----:B------:R-:W-:-:S06]  /*0c50*/  IMAD.MOV.U32 R73, RZ, RZ, 0x3ff00000 ;  /* 0x3ff00000ff497424 */ /* 0x000fcc00078e00ff */
[----:B------:R-:W-:-:S08]  /*0c60*/  DADD R70, R2, R70 ;  /* 0x0000000002467229 */ /* 0x000fd00000000046 */
[----:B-1----:R-:W-:-:S14]  /*0c70*/  DSETP.GT.AND P0, PT, R70, UR8, PT ;  /* 0x0000000846007e2a */ /* 0x002fdc000bf04000 */
[----:B------:R-:W-:Y:S05]  /*0c80*/  @!P0 BRA `(.L_x_21) ;  /* 0x0000000000a48947 */ /* 0x000fea0003800000 */
[----:B------:R-:W0:Y:S01]  /*0c90*/  MUFU.RCP64H R3, R71 ;  /* 0x0000004700037308 */ /* 0x000e220000001800 */
[----:B------:R-:W-:Y:S01]  /*0ca0*/  IMAD.MOV.U32 R2, RZ, RZ, 0x1 ;  /* 0x00000001ff027424 */ /* 0x000fe200078e00ff */
[----:B------:R-:W1:Y:S01]  /*0cb0*/  LDC R0, c[0x0][0x3a4] ;  /* 0x0000e900ff007b82 */ /* 0x000e620000000800 */
[----:B------:R-:W-:Y:S04]  /*0cc0*/  BSSY.RECONVERGENT B1, `(.L_x_22) ;  /* 0x0000011000017945 */ /* 0x000fe80003800200 */
[----:B0-----:R-:W-:-:S08]  /*0cd0*/  DFMA R72, -R70, R2, 1 ;  /* 0x3ff000004648742b */ /* 0x001fd00000000102 */
[----:B------:R-:W-:Y:S01]  /*0ce0*/  DFMA R72, R72, R72, R72 ;  /* 0x000000484848722b */ /* 0x000fe20000000048 */
[----:B-1----:R-:W-:-:S07]  /*0cf0*/  FSETP.GEU.AND P1, PT, |R0|, 6.5827683646048100446e-37, PT ;  /* 0x036000000000780b */ /* 0x002fce0003f2e200 */
[----:B------:R-:W-:-:S08]  /*0d00*/  DFMA R72, R2, R72, R2 ;  /* 0x000000480248722b */ /* 0x000fd00000000002 */
[----:B------:R-:W-:-:S08]  /*0d10*/  DFMA R2, -R70, R72, 1 ;  /* 0x3ff000004602742b */ /* 0x000fd00000000148 */
[----:B------:R-:W-:-:S08]  /*0d20*/  DFMA R2, R72, R2, R72 ;  /* 0x000000024802722b */ /* 0x000fd00000000048 */
[----:B------:R-:W-:-:S08]  /*0d30*/  DMUL R72, R2, UR8 ;  /* 0x0000000802487c28 */ /* 0x000fd00008000000 */
[----:B------:R-:W-:-:S08]  /*0d40*/  DFMA R74, -R70, R72, UR8 ;  /* 0x00000008464a7e2b */ /* 0x000fd00008000148 */
[----:B------:R-:W-:-:S10]  /*0d50*/  DFMA R2, R2, R74, R72 ;  /* 0x0000004a0202722b */ /* 0x000fd40000000048 */
[----:B------:R-:W-:-:S05]  /*0d60*/  FFMA R72, RZ, R71, R3 ;  /* 0x00000047ff487223 */ /* 0x000fca0000000003 */
[----:B------:R-:W-:-:S13]  /*0d70*/  FSETP.GT.AND P0, PT, |R72|, 1.469367938527859385e-39, PT ;  /* 0x001000004800780b */ /* 0x000fda0003f04200 */
[----:B------:R-:W-:Y:S05]  /*0d80*/  @P0 BRA P1, `(.L_x_23) ;  /* 0x0000000000100947 */ /* 0x000fea0000800000 */
[----:B------:R-:W-:-:S07]  /*0d90*/  MOV R0, 0xdb0 ;  /* 0x00000db000007802 */ /* 0x000fce0000000f00 */
[----:B------:R-:W-:Y:S05]  /*0da0*/  CALL.REL.NOINC `($__internal_3_$__cuda_sm20_div_rn_f64_full) ;  /* 0x0000000800007944 */ /* 0x000fea0003c00000 */
[----:B------:R-:W-:Y:S02]  /*0db0*/  IMAD.MOV.U32 R2, RZ, RZ, R78 ;  /* 0x000000ffff027224 */ /* 0x000fe400078e004e */
[----:B------:R-:W-:-:S07]  /*0dc0*/  IMAD.MOV.U32 R3, RZ, RZ, R79 ;  /* 0x000000ffff037224 */ /* 0x000fce00078e004f */
.L_x_23:
[----:B------:R-:W-:Y:S05]  /*0dd0*/  BSYNC.RECONVERGENT B1 ;  /* 0x0000000000017941 */ /* 0x000fea0003800200 */
.L_x_22:
[----:B------:R-:W0:Y:S01]  /*0de0*/  MUFU.RSQ64H R71, R3 ;  /* 0x0000000300477308 */ /* 0x000e220000001c00 */
[----:B------:R-:W-:Y:S01]  /*0df0*/  IADD3 R70, PT, PT, R3, -0x3500000, RZ ;  /* 0xfcb0000003467810 */ /* 0x000fe20007ffe0ff */
[----:B------:R-:W-:Y:S01]  /*0e00*/  IMAD.MOV.U32 R74, RZ, RZ, 0x0 ;  /* 0x00000000ff4a7424 */ /* 0x000fe200078e00ff */
[----:B------:R-:W-:Y:S01]  /*0e10*/  BSSY.RECONVERGENT B1, `(.L_x_21) ;  /* 0x0000010000017945 */ /* 0x000fe20003800200 */
[----:B------:R-:W-:Y:S01]  /*0e20*/  IMAD.MOV.U32 R75, RZ, RZ, 0x3fd80000 ;  /* 0x3fd80000ff4b7424 */ /* 0x000fe200078e00ff */
[----:B------:R-:W-:Y:S02]  /*0e30*/  ISETP.GE.U32.AND P0, PT, R70, 0x7ca00000, PT ;  /* 0x7ca000004600780c */ /* 0x000fe40003f06070 */
[----:B0-----:R-:W-:-:S08]  /*0e40*/  DMUL R72, R70, R70 ;  /* 0x0000004646487228 */ /* 0x001fd00000000000 */
[----:B------:R-:W-:-:S08]  /*0e50*/  DFMA R72, -R72, R2, 1 ;  /* 0x3ff000004848742b */ /* 0x000fd00000000102 */
        /* <DEDUP_REMOVED lines=10> */
[----:B------:R-:W-:Y:S05]  /*0f00*/  CALL.REL.NOINC `($__internal_4_$__cuda_sm20_dsqrt_rn_f64_mediumpath_v1) ;  /* 0x0000000c00207944 */ /* 0x000fea0003c00000 */
.L_x_24:
[----:B------:R-:W-:Y:S05]  /*0f10*/  BSYNC.RECONVERGENT B1 ;  /* 0x0000000000017941 */ /* 0x000fea0003800200 */
.L_x_21:
[----:B------:R-:W-:Y:S05]  /*0f20*/  BSYNC.RECONVERGENT B0 ;  /* 0x0000000000007941 */ /* 0x000fea0003800200 */
.L_x_20:
[----:B------:R-:W-:Y:S01]  /*0f30*/  UIADD3 UR4, UPT, UPT, UR4, 0x1, URZ ;  /* 0x0000000104047890 */ /* 0x000fe2000fffe0ff */
[-C--:B------:R-:W-:Y:S02]  /*0f40*/  DMUL R2, R46, R72.reuse ;  /* 0x000000482e027228 */ /* 0x080fe40000000000 */
[-C--:B------:R-:W-:Y:S01]  /*0f50*/  DMUL R46, R48, R72.reuse ;  /* 0x00000048302e7228 */ /* 0x080fe20000000000 */
[----:B------:R-:W-:Y:S01]  /*0f60*/  UISETP.NE.AND UP0, UPT, UR4, URZ, UPT ;  /* 0x000000ff0400728c */ /* 0x000fe2000bf05270 */
[-C--:B------:R-:W-:Y:S02]  /*0f70*/  DMUL R48, R68, R72.reuse ;  /* 0x0000004844307228 */ /* 0x080fe40000000000 */
[-C--:B------:R-:W-:Y:S02]  /*0f80*/  DMUL R50, R50, R72.reuse ;  /* 0x0000004832327228 */ /* 0x080fe40000000000 */
[-C--:B------:R-:W-:Y:S02]  /*0f90*/  DMUL R52, R52, R72.reuse ;  /* 0x0000004834347228 */ /* 0x080fe40000000000 */
[----:B------:R-:W-:-:S02]  /*0fa0*/  DMUL R54, R54, R72 ;  /* 0x0000004836367228 */ /* 0x000fc40000000000 */
[-C--:B------:R-:W-:Y:S02]  /*0fb0*/  DMUL R56, R56, R72.reuse ;  /* 0x0000004838387228 */ /* 0x080fe40000000000 */
[-C--:B------:R-:W-:Y:S02]  /*0fc0*/  DMUL R58, R58, R72.reuse ;  /* 0x000000483a3a7228 */ /* 0x080fe40000000000 */
[-C--:B------:R-:W-:Y:S02]  /*0fd0*/  DMUL R64, R64, R72.reuse ;  /* 0x0000004840407228 */ /* 0x080fe40000000000 */
[-C--:B------:R-:W-:Y:S02]  /*0fe0*/  DMUL R60, R60, R72.reuse ;  /* 0x000000483c3c7228 */ /* 0x080fe40000000000 */
[-C--:B------:R-:W-:Y:S02]  /*0ff0*/  DMUL R62, R62, R72.reuse ;  /* 0x000000483e3e7228 */ /* 0x080fe40000000000 */
[----:B------:R-:W-:Y:S01]  /*1000*/  DMUL R66, R66, R72 ;  /* 0x0000004842427228 */ /* 0x000fe20000000000 */
[----:B------:R-:W-:Y:S10]  /*1010*/  BRA.U UP0, `(.L_x_25) ;  /* 0xfffffff500c47547 */ /* 0x000ff4000b83ffff */
.L_x_18:
[----:B------:R-:W-:Y:S02]  /*1020*/  DADD R4, -R50, R2 ;  /* 0x0000000032047229 */ /* 0x000fe40000000102 */
[----:B------:R-:W-:Y:S02]  /*1030*/  DADD R74, -R58, R52 ;  /* 0x000000003a4a7229 */ /* 0x000fe40000000134 */
[----:B------:R-:W-:Y:S02]  /*1040*/  DADD R68, R46, -R2 ;  /* 0x000000002e447229 */ /* 0x000fe40000000802 */
[----:B------:R-:W-:Y:S02]  /*1050*/  DADD R70, R48, -R46 ;  /* 0x0000000030467229 */ /* 0x000fe4000000082e */
[----:B------:R-:W-:Y:S02]  /*1060*/  DADD R72, R50, -R48 ;  /* 0x0000000032487229 */ /* 0x000fe40000000830 */
[----:B------:R-:W-:-:S02]  /*1070*/  DADD R28, R28, R4 ;  /* 0x000000001c1c7229 */ /* 0x000fc40000000004 */
[----:B------:R-:W-:Y:S02]  /*1080*/  DADD R74, R20, R74 ;  /* 0x00000000144a7229 */ /* 0x000fe4000000004a */
[----:B------:R-:W-:Y:S02]  /*1090*/  DADD R4, R54, -R52 ;  /* 0x0000000036047229 */ /* 0x000fe40000000834 */
[----:B------:R-:W-:Y:S01]  /*10a0*/  DADD R26, R26, R68 ;  /* 0x000000001a1a7229 */ /* 0x000fe20000000044 */
[----:B------:R-:W-:Y:S01]  /*10b0*/  STG.E.64 desc[UR6][R36.64], R28 ;  /* 0x0000001c24007986 */ /* 0x000fe2000c101b06 */
[----:B------:R-:W-:Y:S02]  /*10c0*/  DADD R20, R56, -R54 ;  /* 0x0000000038147229 */ /* 0x000fe40000000836 */
[----:B------:R-:W-:Y:S02]  /*10d0*/  DADD R24, R24, R70 ;  /* 0x0000000018187229 */ /* 0x000fe40000000046 */
[----:B------:R-:W-:Y:S01]  /*10e0*/  DADD R68, R58, -R56 ;  /* 0x000000003a447229 */ /* 0x000fe20000000838 */
[----:B------:R-:W-:Y:S01]  /*10f0*/  STG.E.64 desc[UR6][R34.64], R26 ;  /* 0x0000001a22007986 */ /* 0x000fe2000c101b06 */
[----:B------:R-:W-:-:S02]  /*1100*/  DADD R22, R22, R72 ;  /* 0x0000000016167229 */ /* 0x000fc40000000048 */
[--C-:B------:R-:W-:Y:S01]  /*1110*/  DADD R70, -R66, R64.reuse ;  /* 0x0000000042467229 */ /* 0x100fe20000000140 */
[----:B------:R-:W-:Y:S01]  /*1120*/  STG.E.64 desc[UR6][R32.64], R24 ;  /* 0x0000001820007986 */ /* 0x000fe2000c101b06 */
[----:B------:R-:W-:Y:S02]  /*1130*/  DADD R72, R60, -R64 ;  /* 0x000000003c487229 */ /* 0x000fe40000000840 */
[----:B------:R-:W-:Y:S01]  /*1140*/  DADD R76, R62, -R60 ;  /* 0x000000003e4c7229 */ /* 0x000fe2000000083c */
[----:B------:R-:W-:Y:S01]  /*1150*/  STG.E.64 desc[UR6][R30.64], R22 ;  /* 0x000000161e007986 */ /* 0x000fe2000c101b06 */
[----:B------:R-:W-:Y:S02]  /*1160*/  DADD R78, R66, -R62 ;  /* 0x00000000424e7229 */ /* 0x000fe4000000083e */
[----:B------:R-:W-:Y:S01]  /*1170*/  DADD R4, R18, R4 ;  /* 0x0000000012047229 */ /* 0x000fe20000000004 */
[----:B------:R-:W-:Y:S01]  /*1180*/  STG.E.64 desc[UR6][R36.64+0x8], R74 ;  /* 0x0000084a24007986 */ /* 0x000fe2000c101b06 */
[----:B------:R-:W-:-:S02]  /*1190*/  DADD R20, R16, R20 ;  /* 0x0000000010147229 */ /* 0x000fc40000000014 */
[----:B------:R-:W-:Y:S02]  /*11a0*/  DADD R68, R14, R68 ;  /* 0x000000000e447229 */ /* 0x000fe40000000044 */
[----:B------:R-:W-:Y:S01]  /*11b0*/  DADD R70, R12, R70 ;  /* 0x000000000c467229 */ /* 0x000fe20000000046 */
[----:B------:R-:W-:Y:S01]  /*11c0*/  STG.E.64 desc[UR6][R34.64+0x8], R4 ;  /* 0x0000080422007986 */ /* 0x000fe2000c101b06 */
[----:B------:R-:W-:Y:S02]  /*11d0*/  DADD R72, R10, R72 ;  /* 0x000000000a487229 */ /* 0x000fe40000000048 */
[----:B------:R-:W-:Y:S01]  /*11e0*/  DADD R76, R8, R76 ;  /* 0x00000000084c7229 */ /* 0x000fe2000000004c */
[----:B------:R-:W-:Y:S01]  /*11f0*/  STG.E.64 desc[UR6][R32.64+0x8], R20 ;  /* 0x0000081420007986 */ /* 0x000fe2000c101b06 */
[----:B------:R-:W-:-:S03]  /*1200*/  DADD R78, R6, R78 ;  /* 0x00000000064e7229 */ /* 0x000fc6000000004e */
[----:B------:R-:W-:Y:S04]  /*1210*/  STG.E.64 desc[UR6][R30.64+0x8], R68 ;  /* 0x000008441e007986 */ /* 0x000fe8000c101b06 */
        /* <DEDUP_REMOVED lines=15> */
[----:B------:R-:W-:Y:S01]  /*1310*/  STG.E.64 desc[UR6][R38.64+0x10], R66 ;  /* 0x0000104226007986 */ /* 0x000fe2000c101b06 */
[----:B------:R-:W-:Y:S05]  /*1320*/  EXIT ;  /* 0x000000000000794d */ /* 0x000fea0003800000 */
        .weak           $__internal_2_$__cuda_sm20_dblrcp_rn_slowpath_v3
        .type           $__internal_2_$__cuda_sm20_dblrcp_rn_slowpath_v3,@function
        .size           $__internal_2_$__cuda_sm20_dblrcp_rn_slowpath_v3,($__internal_3_$__cuda_sm20_div_rn_f64_full - $__internal_2_$__cuda_sm20_dblrcp_rn_slowpath_v3)
$__internal_2_$__cuda_sm20_dblrcp_rn_slowpath_v3:
[----:B------:R-:W-:Y:S01]  /*1330*/  MOV R4, R68 ;  /* 0x0000004400047202 */ /* 0x000fe20000000f00 */
[----:B------:R-:W-:-:S06]  /*1340*/  IMAD.MOV.U32 R5, RZ, RZ, R69 ;  /* 0x000000ffff057224 */ /* 0x000fcc00078e0045 */
[----:B------:R-:W-:-:S14]  /*1350*/  DSETP.GTU.AND P0, PT, |R4|, +INF , PT ;  /* 0x7ff000000400742a */ /* 0x000fdc0003f0c200 */
[----:B------:R-:W-:Y:S05]  /*1360*/  @P0 BRA `(.L_x_26) ;  /* 0x00000000007c0947 */ /* 0x000fea0003800000 */
[----:B------:R-:W-:-:S05]  /*1370*/  LOP3.LUT R71, R69, 0x7fffffff, RZ, 0xc0, !PT ;  /* 0x7fffffff45477812 */ /* 0x000fca00078ec0ff */
[----:B------:R-:W-:-:S05]  /*1380*/  VIADD R68, R71, 0xffffffff ;  /* 0xffffffff47447836 */ /* 0x000fca0000000000 */
[----:B------:R-:W-:-:S13]  /*1390*/  ISETP.GE.U32.AND P0, PT, R68, 0x7fefffff, PT ;  /* 0x7fefffff4400780c */ /* 0x000fda0003f06070 */
[----:B------:R-:W-:Y:S01]  /*13a0*/  @P0 LOP3.LUT R69, R5, 0x7ff00000, RZ, 0x3c, !PT ;  /* 0x7ff0000005450812 */ /* 0x000fe200078e3cff */
[----:B------:R-:W-:Y:S01]  /*13b0*/  @P0 IMAD.MOV.U32 R68, RZ, RZ, RZ ;  /* 0x000000ffff440224 */ /* 0x000fe200078e00ff */
[----:B------:R-:W-:Y:S06]  /*13c0*/  @P0 BRA `(.L_x_27) ;  /* 0x00000000006c0947 */ /* 0x000fec0003800000 */
[----:B------:R-:W-:-:S13]  /*13d0*/  ISETP.GE.U32.AND P0, PT, R71, 0x1000001, PT ;  /* 0x010000014700780c */ /* 0x000fda0003f06070 */
[----:B------:R-:W-:Y:S05]  /*13e0*/  @!P0 BRA `(.L_x_28) ;  /* 0x0000000000348947 */ /* 0x000fea0003800000 */
[----:B------:R-:W-:Y:S01]  /*13f0*/  VIADD R69, R5, 0xc0200000 ;  /* 0xc020000005457836 */ /* 0x000fe20000000000 */
[----:B------:R-:W-:-:S03]  /*1400*/  MOV R68, R4 ;  /* 0x0000000400447202 */ /* 0x000fc60000000f00 */
[----:B------:R-:W0:Y:S03]  /*1410*/  MUFU.RCP64H R71, R69 ;  /* 0x0000004500477308 */ /* 0x000e260000001800 */
[----:B0-----:R-:W-:-:S08]  /*1420*/  DFMA R72, -R68, R70, 1 ;  /* 0x3ff000004448742b */ /* 0x001fd00000000146 */
[----:B------:R-:W-:-:S08]  /*1430*/  DFMA R72, R72, R72, R72 ;  /* 0x000000484848722b */ /* 0x000fd00000000048 */
[----:B------:R-:W-:-:S08]  /*1440*/  DFMA R72, R70, R72, R70 ;  /* 0x000000484648722b */ /* 0x000fd00000000046 */
[----:B------:R-:W-:-:S08]  /*1450*/  DFMA R70, -R68, R72, 1 ;  /* 0x3ff000004446742b */ /* 0x000fd00000000148 */
[----:B------:R-:W-:-:S08]  /*1460*/  DFMA R70, R72, R70, R72 ;  /* 0x000000464846722b */ /* 0x000fd00000000048 */
[----:B------:R-:W-:-:S08]  /*1470*/  DMUL R70, R70, 2.2250738585072013831e-308 ;  /* 0x0010000046467828 */ /* 0x000fd00000000000 */
[----:B------:R-:W-:-:S08]  /*1480*/  DFMA R4, -R4, R70, 1 ;  /* 0x3ff000000404742b */ /* 0x000fd00000000146 */
[----:B------:R-:W-:-:S08]  /*1490*/  DFMA R4, R4, R4, R4 ;  /* 0x000000040404722b */ /* 0x000fd00000000004 */
[----:B------:R-:W-:Y:S01]  /*14a0*/  DFMA R68, R70, R4, R70 ;  /* 0x000000044644722b */ /* 0x000fe20000000046 */
[----:B------:R-:W-:Y:S10]  /*14b0*/  BRA `(.L_x_27) ;  /* 0x0000000000307947 */ /* 0x000ff40003800000 */
.L_x_28:
[----:B------:R-:W-:Y:S01]  /*14c0*/  DMUL R4, R4, 8.11296384146066816958e+31 ;  /* 0x4690000004047828 */ /* 0x000fe20000000000 */
[----:B------:R-:W-:-:S05]  /*14d0*/  IMAD.MOV.U32 R68, RZ, RZ, R70 ;  /* 0x000000ffff447224 */ /* 0x000fca00078e0046 */
[----:B------:R-:W0:Y:S02]  /*14e0*/  MUFU.RCP64H R69, R5 ;  /* 0x0000000500457308 */ /* 0x000e240000001800 */
[----:B0-----:R-:W-:-:S08]  /*14f0*/  DFMA R70, -R4, R68, 1 ;  /* 0x3ff000000446742b */ /* 0x001fd00000000144 */
[----:B------:R-:W-:-:S08]  /*1500*/  DFMA R70, R70, R70, R70 ;  /* 0x000000464646722b */ /* 0x000fd00000000046 */
[----:B------:R-:W-:-:S08]  /*1510*/  DFMA R70, R68, R70, R68 ;  /* 0x000000464446722b */ /* 0x000fd00000000044 */
[----:B------:R-:W-:-:S08]  /*1520*/  DFMA R68, -R4, R70, 1 ;  /* 0x3ff000000444742b */ /* 0x000fd00000000146 */
[----:B------:R-:W-:-:S08]  /*1530*/  DFMA R68, R70, R68, R70 ;  /* 0x000000444644722b */ /* 0x000fd00000000046 */
[----:B------:R-:W-:Y:S01]  /*1540*/  DMUL R68, R68, 8.11296384146066816958e+31 ;  /* 0x4690000044447828 */ /* 0x000fe20000000000 */
[----:B------:R-:W-:Y:S10]  /*1550*/  BRA `(.L_x_27) ;  /* 0x0000000000087947 */ /* 0x000ff40003800000 */
.L_x_26:
[----:B------:R-:W-:Y:S01]  /*1560*/  LOP3.LUT R69, R5, 0x80000, RZ, 0xfc, !PT ;  /* 0x0008000005457812 */ /* 0x000fe200078efcff */
[----:B------:R-:W-:-:S07]  /*1570*/  IMAD.MOV.U32 R68, RZ, RZ, R4 ;  /* 0x000000ffff447224 */ /* 0x000fce00078e0004 */
.L_x_27:
[----:B------:R-:W-:Y:S02]  /*1580*/  IMAD.MOV.U32 R4, RZ, RZ, R0 ;  /* 0x000000ffff047224 */ /* 0x000fe400078e0000 */
[----:B------:R-:W-:-:S04]  /*1590*/  IMAD.MOV.U32 R5, RZ, RZ, 0x0 ;  /* 0x00000000ff057424 */ /* 0x000fc800078e00ff */
[----:B------:R-:W-:Y:S05]  /*15a0*/  RET.REL.NODEC R4 `(_Z13opt_eps_splitiiPdS_ddddiiii) ;  /* 0xffffffe804947950 */ /* 0x000fea0003c3ffff */
        .weak           $__internal_3_$__cuda_sm20_div_rn_f64_full
        .type           $__internal_3_$__cuda_sm20_div_rn_f64_full,@function
        .size           $__internal_3_$__cuda_sm20_div_rn_f64_full,($__internal_4_$__cuda_sm20_dsqrt_rn_f64_mediumpath_v1 - $__internal_3_$__cuda_sm20_div_rn_f64_full)
$__internal_3_$__cuda_sm20_div_rn_f64_full:
[C---:B------:R-:W-:Y:S01]  /*15b0*/  FSETP.GEU.AND P0, PT, |R71|.reuse, 1.469367938527859385e-39, PT ;  /* 0x001000004700780b */ /* 0x040fe20003f0e200 */
[----:B------:R-:W0:Y:S01]  /*15c0*/  LDC.64 R72, c[0x0][0x3a0] ;  /* 0x0000e800ff487b82 */ /* 0x000e220000000a00 */
[C---:B------:R-:W-:Y:S01]  /*15d0*/  LOP3.LUT R2, R71.reuse, 0x800fffff, RZ, 0xc0, !PT ;  /* 0x800fffff47027812 */ /* 0x040fe200078ec0ff */
[----:B------:R-:W-:Y:S01]  /*15e0*/  IMAD.MOV.U32 R74, RZ, RZ, 0x1 ;  /* 0x00000001ff4a7424 */ /* 0x000fe200078e00ff */
[----:B------:R-:W-:Y:S01]  /*15f0*/  LOP3.LUT R83, R71, 0x7ff00000, RZ, 0xc0, !PT ;  /* 0x7ff0000047537812 */ /* 0x000fe200078ec0ff */
[----:B------:R-:W-:Y:S01]  /*1600*/  IMAD.MOV.U32 R79, RZ, RZ, 0x1ca00000 ;  /* 0x1ca00000ff4f7424 */ /* 0x000fe200078e00ff */
[----:B------:R-:W-:Y:S02]  /*1610*/  LOP3.LUT R3, R2, 0x3ff00000, RZ, 0xfc, !PT ;  /* 0x3ff0000002037812 */ /* 0x000fe400078efcff */
[----:B------:R-:W-:-:S05]  /*1620*/  MOV R2, R70 ;  /* 0x0000004600027202 */ /* 0x000fca0000000f00 */
[----:B------:R-:W-:-:S06]  /*1630*/  @!P0 DMUL R2, R70, 8.98846567431157953865e+307 ;  /* 0x7fe0000046028828 */ /* 0x000fcc0000000000 */
[----:B------:R-:W1:Y:S01]  /*1640*/  MUFU.RCP64H R75, R3 ;  /* 0x00000003004b7308 */ /* 0x000e620000001800 */
[----:B0-----:R-:W-:-:S04]  /*1650*/  LOP3.LUT R78, R73, 0x7ff00000, RZ, 0xc0, !PT ;  /* 0x7ff00000494e7812 */ /* 0x001fc800078ec0ff */
[----:B------:R-:W-:Y:S01]  /*1660*/  ISETP.GE.U32.AND P1, PT, R78, R83, PT ;  /* 0x000000534e00720c */ /* 0x000fe20003f26070 */
[----:B------:R-:W-:Y:S01]  /*1670*/  IMAD.MOV.U32 R82, RZ, RZ, R78 ;  /* 0x000000ffff527224 */ /* 0x000fe200078e004e */
[----:B-1----:R-:W-:-:S08]  /*1680*/  DFMA R76, R74, -R2, 1 ;  /* 0x3ff000004a4c742b */ /* 0x002fd00000000802 */
[----:B------:R-:W-:-:S08]  /*1690*/  DFMA R76, R76, R76, R76 ;  /* 0x0000004c4c4c722b */ /* 0x000fd0000000004c */
[----:B------:R-:W-:Y:S01]  /*16a0*/  DFMA R76, R74, R76, R74 ;  /* 0x0000004c4a4c722b */ /* 0x000fe2000000004a */
[----:B------:R-:W-:Y:S02]  /*16b0*/  SEL R74, R79, 0x63400000, !P1 ;  /* 0x634000004f4a7807 */ /* 0x000fe40004800000 */
[----:B------:R-:W-:Y:S02]  /*16c0*/  FSETP.GEU.AND P1, PT, |R73|, 1.469367938527859385e-39, PT ;  /* 0x001000004900780b */ /* 0x000fe40003f2e200 */
[----:B------:R-:W-:Y:S01]  /*16d0*/  LOP3.LUT R75, R74, 0x800fffff, R73, 0xf8, !PT ;  /* 0x800fffff4a4b7812 */ /* 0x000fe200078ef849 */
[----:B------:R-:W-:Y:S02]  /*16e0*/  IMAD.MOV.U32 R74, RZ, RZ, R72 ;  /* 0x000000ffff4a7224 */ /* 0x000fe400078e0048 */
[----:B------:R-:W-:-:S08]  /*16f0*/  DFMA R80, R76, -R2, 1 ;  /* 0x3ff000004c50742b */ /* 0x000fd00000000802 */
[----:B------:R-:W-:Y:S01]  /*1700*/  DFMA R76, R76, R80, R76 ;  /* 0x000000504c4c722b */ /* 0x000fe2000000004c */
[----:B------:R-:W-:Y:S10]  /*1710*/  @P1 BRA `(.L_x_29) ;  /* 0x0000000000201947 */ /* 0x000ff40003800000 */
[----:B------:R-:W-:-:S04]  /*1720*/  LOP3.LUT R81, R71, 0x7ff00000, RZ, 0xc0, !PT ;  /* 0x7ff0000047517812 */ /* 0x000fc800078ec0ff */
[----:B------:R-:W-:-:S04]  /*1730*/  ISETP.GE.U32.AND P1, PT, R78, R81, PT ;  /* 0x000000514e00720c */ /* 0x000fc80003f26070 */
[----:B------:R-:W-:-:S04]  /*1740*/  SEL R80, R79, 0x63400000, !P1 ;  /* 0x634000004f507807 */ /* 0x000fc80004800000 */
[----:B------:R-:W-:-:S04]  /*1750*/  LOP3.LUT R80, R80, 0x80000000, R73, 0xf8, !PT ;  /* 0x8000000050507812 */ /* 0x000fc800078ef849 */
[----:B------:R-:W-:Y:S02]  /*1760*/  LOP3.LUT R81, R80, 0x100000, RZ, 0xfc, !PT ;  /* 0x0010000050517812 */ /* 0x000fe400078efcff */
[----:B------:R-:W-:-:S06]  /*1770*/  MOV R80, RZ ;  /* 0x000000ff00507202 */ /* 0x000fcc0000000f00 */
[----:B------:R-:W-:-:S10]  /*1780*/  DFMA R74, R74, 2, -R80 ;  /* 0x400000004a4a782b */ /* 0x000fd40000000850 */
[----:B------:R-:W-:-:S07]  /*1790*/  LOP3.LUT R82, R75, 0x7ff00000, RZ, 0xc0, !PT ;  /* 0x7ff000004b527812 */ /* 0x000fce00078ec0ff */
.L_x_29:
[----:B------:R-:W-:Y:S01]  /*17a0*/  @!P0 LOP3.LUT R83, R3, 0x7ff00000, RZ, 0xc0, !PT ;  /* 0x7ff0000003538812 */ /* 0x000fe200078ec0ff */
[----:B------:R-:W-:Y:S01]  /*17b0*/  VIADD R84, R82, 0xffffffff ;  /* 0xffffffff52547836 */ /* 0x000fe20000000000 */
[----:B------:R-:W-:Y:S01]  /*17c0*/  DMUL R80, R76, R74 ;  /* 0x0000004a4c507228 */ /* 0x000fe20000000000 */
[----:B------:R-:W-:Y:S02]  /*17d0*/  BSSY.RECONVERGENT B2, `(.L_x_30) ;  /* 0x0000038000027945 */ /* 0x000fe40003800200 */
[----:B------:R-:W-:Y:S01]  /*17e0*/  VIADD R86, R83, 0xffffffff ;  /* 0xffffffff53567836 */ /* 0x000fe20000000000 */
[----:B------:R-:W-:-:S04]  /*17f0*/  ISETP.GT.U32.AND P0, PT, R84, 0x7feffffe, PT ;  /* 0x7feffffe5400780c */ /* 0x000fc80003f04070 */
[----:B------:R-:W-:Y:S01]  /*1800*/  ISETP.GT.U32.OR P0, PT, R86, 0x7feffffe, P0 ;  /* 0x7feffffe5600780c */ /* 0x000fe20000704470 */
[----:B------:R-:W-:-:S08]  /*1810*/  DFMA R84, R80, -R2, R74 ;  /* 0x800000025054722b */ /* 0x000fd0000000004a */
[----:B------:R-:W-:-:S04]  /*1820*/  DFMA R76, R76, R84, R80 ;  /* 0x000000544c4c722b */ /* 0x000fc80000000050 */
[----:B------:R-:W-:Y:S07]  /*1830*/  @P0 BRA `(.L_x_31) ;  /* 0x00000000006c0947 */ /* 0x000fee0003800000 */
[----:B------:R-:W-:-:S04]  /*1840*/  LOP3.LUT R73, R71, 0x7ff00000, RZ, 0xc0, !PT ;  /* 0x7ff0000047497812 */ /* 0x000fc800078ec0ff */
[CC--:B------:R-:W-:Y:S02]  /*1850*/  VIADDMNMX R72, R78.reuse, -R73.reuse, 0xb9600000, !PT ;  /* 0xb96000004e487446 */ /* 0x0c0fe40007800949 */
[----:B------:R-:W-:Y:S02]  /*1860*/  ISETP.GE.U32.AND P0, PT, R78, R73, PT ;  /* 0x000000494e00720c */ /* 0x000fe40003f06070 */
[----:B------:R-:W-:Y:S02]  /*1870*/  VIMNMX R72, PT, PT, R72, 0x46a00000, PT ;  /* 0x46a0000048487848 */ /* 0x000fe40003fe0100 */
[----:B------:R-:W-:-:S05]  /*1880*/  SEL R79, R79, 0x63400000, !P0 ;  /* 0x634000004f4f7807 */ /* 0x000fca0004000000 */
[----:B------:R-:W-:Y:S02]  /*1890*/  IMAD.IADD R80, R72, 0x1, -R79 ;  /* 0x0000000148507824 */ /* 0x000fe400078e0a4f */
[----:B------:R-:W-:-:S03]  /*18a0*/  IMAD.MOV.U32 R72, RZ, RZ, RZ ;  /* 0x000000ffff487224 */ /* 0x000fc600078e00ff */
[----:B------:R-:W-:-:S06]  /*18b0*/  IADD3 R73, PT, PT, R80, 0x7fe00000, RZ ;  /* 0x7fe0000050497810 */ /* 0x000fcc0007ffe0ff */
        /* <DEDUP_REMOVED lines=9> */
[----:B------:R-:W-:Y:S01]  /*1950*/  IMAD.MOV R3, RZ, RZ, -R80 ;  /* 0x000000ffff037224 */ /* 0x000fe200078e0a50 */
[----:B------:R-:W-:Y:S01]  /*1960*/  MOV R2, RZ ;  /* 0x000000ff00027202 */ /* 0x000fe20000000f00 */
        /* <DEDUP_REMOVED lines=8> */
.L_x_31:
[----:B------:R-:W0:Y:S02]  /*19f0*/  LDC.64 R2, c[0x0][0x3a0] ;  /* 0x0000e800ff027b82 */ /* 0x000e240000000a00 */
[----:B0-----:R-:W-:-:S14]  /*1a00*/  DSETP.NAN.AND P0, PT, R2, R2, PT ;  /* 0x000000020200722a */ /* 0x001fdc0003f08000 */
[----:B------:R-:W-:Y:S05]  /*1a10*/  @P0 BRA `(.L_x_33) ;  /* 0x0000000000440947 */ /* 0x000fea0003800000 */
[----:B------:R-:W-:-:S14]  /*1a20*/  DSETP.NAN.AND P0, PT, R70, R70, PT ;  /* 0x000000464600722a */ /* 0x000fdc0003f08000 */
        /* <DEDUP_REMOVED lines=8> */
[----:B------:R-:W-:Y:S01]  /*1ab0*/  @P0 LOP3.LUT R2, R79, 0x7ff00000, RZ, 0xfc, !PT ;  /* 0x7ff000004f020812 */ /* 0x000fe200078efcff */
[----:B------:R-:W-:Y:S01]  /*1ac0*/  @!P0 IMAD.MOV.U32 R78, RZ, RZ, RZ ;  /* 0x000000ffff4e8224 */ /* 0x000fe200078e00ff */
[----:B------:R-:W-:-:S03]  /*1ad0*/  @P0 MOV R78, RZ ;  /* 0x000000ff004e0202 */ /* 0x000fc60000000f00 */
[----:B------:R-:W-:Y:S01]  /*1ae0*/  @P0 IMAD.MOV.U32 R79, RZ, RZ, R2 ;  /* 0x000000ffff4f0224 */ /* 0x000fe200078e0002 */
[----:B------:R-:W-:Y:S06]  /*1af0*/  BRA `(.L_x_32) ;  /* 0x0000000000147947 */ /* 0x000fec0003800000 */
.L_x_34:
[----:B------:R-:W-:Y:S01]  /*1b00*/  LOP3.LUT R79, R71, 0x80000, RZ, 0xfc, !PT ;  /* 0x00080000474f7812 */ /* 0x000fe200078efcff */
[----:B------:R-:W-:Y:S01]  /*1b10*/  IMAD.MOV.U32 R78, RZ, RZ, R70 ;  /* 0x000000ffff4e7224 */ /* 0x000fe200078e0046 */
[----:B------:R-:W-:Y:S06]  /*1b20*/  BRA `(.L_x_32) ;  /* 0x0000000000087947 */ /* 0x000fec0003800000 */
.L_x_33:
[----:B------:R-:W-:Y:S01]  /*1b30*/  LOP3.LUT R79, R73, 0x80000, RZ, 0xfc, !PT ;  /* 0x00080000494f7812 */ /* 0x000fe200078efcff */
[----:B------:R-:W-:-:S07]  /*1b40*/  IMAD.MOV.U32 R78, RZ, RZ, R72 ;  /* 0x000000ffff4e7224 */ /* 0x000fce00078e0048 */
.L_x_32:
[----:B------:R-:W-:Y:S05]  /*1b50*/  BSYNC.RECONVERGENT B2 ;  /* 0x0000000000027941 */ /* 0x000fea0003800200 */
.L_x_30:
[----:B------:R-:W-:Y:S01]  /*1b60*/  MOV R2, R0 ;  /* 0x0000000000027202 */ /* 0x000fe20000000f00 */
[----:B------:R-:W-:-:S04]  /*1b70*/  IMAD.MOV.U32 R3, RZ, RZ, 0x0 ;  /* 0x00000000ff037424 */ /* 0x000fc800078e00ff */
[----:B------:R-:W-:Y:S05]  /*1b80*/  RET.REL.NODEC R2 `(_Z13opt_eps_splitiiPdS_ddddiiii) ;  /* 0xffffffe4021c7950 */ /* 0x000fea0003c3ffff */
        .weak           $__internal_4_$__cuda_sm20_dsqrt_rn_f64_mediumpath_v1
        .type           $__internal_4_$__cuda_sm20_dsqrt_rn_f64_mediumpath_v1,@function
        .size           $__internal_4_$__cuda_sm20_dsqrt_rn_f64_mediumpath_v1,(.L_x_44 - $__internal_4_$__cuda_sm20_dsqrt_rn_f64_mediumpath_v1)
$__internal_4_$__cuda_sm20_dsqrt_rn_f64_mediumpath_v1:
[----:B------:R-:W-:Y:S01]  /*1b90*/  ISETP.GE.U32.AND P0, PT, R70, -0x3400000, PT ;  /* 0xfcc000004600780c */ /* 0x000fe20003f06070 */
[----:B------:R-:W-:Y:S01]  /*1ba0*/  BSSY.RECONVERGENT B2, `(.L_x_35) ;  /* 0x0000028000027945 */ /* 0x000fe20003800200 */
[----:B------:R-:W-:Y:S01]  /*1bb0*/  IMAD.MOV.U32 R70, RZ, RZ, R2 ;  /* 0x000000ffff467224 */ /* 0x000fe200078e0002 */
[----:B------:R-:W-:Y:S01]  /*1bc0*/  MOV R71, R3 ;  /* 0x0000000300477202 */ /* 0x000fe20000000f00 */
[----:B------:R-:W-:Y:S02]  /*1bd0*/  IMAD.MOV.U32 R74, RZ, RZ, R76 ;  /* 0x000000ffff4a7224 */ /* 0x000fe400078e004c */
[----:B------:R-:W-:Y:S02]  /*1be0*/  IMAD.MOV.U32 R2, RZ, RZ, R80 ;  /* 0x000000ffff027224 */ /* 0x000fe400078e0050 */
[----:B------:R-:W-:-:S05]  /*1bf0*/  IMAD.MOV.U32 R3, RZ, RZ, R81 ;  /* 0x000000ffff037224 */ /* 0x000fca00078e0051 */
        /* <DEDUP_REMOVED lines=9> */
.L_x_36:
        /* <DEDUP_REMOVED lines=9> */
[----:B------:R-:W-:Y:S01]  /*1d20*/  IMAD.MOV.U32 R74, RZ, RZ, 0x0 ;  /* 0x00000000ff4a7424 */ /* 0x000fe200078e00ff */
[----:B------:R-:W-:Y:S01]  /*1d30*/  MOV R75, 0x3fd80000 ;  /* 0x3fd80000004b7802 */ /* 0x000fe20000000f00 */
[----:B------:R-:W-:-:S03]  /*1d40*/  IMAD.MOV.U32 R70, RZ, RZ, RZ ;  /* 0x000000ffff467224 */ /* 0x000fc600078e00ff */
[----:B------:R-:W0:Y:S03]  /*1d50*/  MUFU.RSQ64H R71, R3 ;  /* 0x0000000300477308 */ /* 0x000e260000001c00 */
        /* <DEDUP_REMOVED lines=9> */
[----:B------:R-:W-:Y:S01]  /*1df0*/  VIADD R3, R3, 0xfcb00000 ;  /* 0xfcb0000003037836 */ /* 0x000fe20000000000 */
[----:B------:R-:W-:Y:S06]  /*1e00*/  BRA `(.L_x_37) ;  /* 0x0000000000047947 */ /* 0x000fec0003800000 */
.L_x_38:
[----:B------:R-:W-:-:S11]  /*1e10*/  DADD R2, R70, R70 ;  /* 0x0000000046027229 */ /* 0x000fd60000000046 */
.L_x_37:
[----:B------:R-:W-:Y:S05]  /*1e20*/  BSYNC.RECONVERGENT B2 ;  /* 0x0000000000027941 */ /* 0x000fea0003800200 */
.L_x_35:
[----:B------:R-:W-:Y:S01]  /*1e30*/  IMAD.MOV.U32 R72, RZ, RZ, R2 ;  /* 0x000000ffff487224 */ /* 0x000fe200078e0002 */
[----:B------:R-:W-:Y:S01]  /*1e40*/  MOV R73, R3 ;  /* 0x0000000300497202 */ /* 0x000fe20000000f00 */
[----:B------:R-:W-:Y:S02]  /*1e50*/  IMAD.MOV.U32 R2, RZ, RZ, R0 ;  /* 0x000000ffff027224 */ /* 0x000fe400078e0000 */
[----:B------:R-:W-:-:S04]  /*1e60*/  IMAD.MOV.U32 R3, RZ, RZ, 0x0 ;  /* 0x00000000ff037424 */ /* 0x000fc800078e00ff */
[----:B------:R-:W-:Y:S05]  /*1e70*/  RET.REL.NODEC R2 `(_Z13opt_eps_splitiiPdS_ddddiiii) ;  /* 0xffffffe002607950 */ /* 0x000fea0003c3ffff */
.L_x_39:
        /* <DEDUP_REMOVED lines=16> */
.L_x_44:


//--------------------- .nv.shared.reserved.0     --------------------------
	.section	.nv.shared.reserved.0,"aw",@nobits
	.weak		__nv_reservedSMEM_offset_0_alias
	.size		__nv_reservedSMEM_offset_0_alias, 0, 64
	.other		__nv_reservedSMEM_offset_0_alias,@"STO_CUDA_RESERVED_SHARED STV_DEFAULT"
__nv_reservedSMEM_offset_0_alias:
	.zero		0
	.zero		64


//--------------------- .nv.constant0._Z14gap_arr_eps_2diiPdS_S_ddddiii --------------------------
	.section	.nv.constant0._Z14gap_arr_eps_2diiPdS_S_ddddiii,"a",@progbits
	.sectionflags	@""
	.align	4
.nv.constant0._Z14gap_arr_eps_2diiPdS_S_ddddiii:
	.zero		972


//--------------------- .nv.constant0._Z17over_relax_eps_2diiPdS_S_dii --------------------------
	.section	.nv.constant0._Z17over_relax_eps_2diiPdS_S_dii,"a",@progbits
	.sectionflags	@""
	.align	4
.nv.constant0._Z17over_relax_eps_2diiPdS_S_dii:
	.zero		944


//--------------------- .nv.constant0._Z13opt_eps_splitiiPdS_ddddiiii --------------------------
	.section	.nv.constant0._Z13opt_eps_splitiiPdS_ddddiiii,"a",@progbits
	.sectionflags	@""
	.align	4
.nv.constant0._Z13opt_eps_splitiiPdS_ddddiiii:
	.zero		968


//--------------------- SYMBOLS --------------------------

	.type		.nv.reservedSmem.offset0,@object
	.size		.nv.reservedSmem.offset0,0x4
